// auto-generated by cutlass_sweep.gemm — config: {"arch": "sm_100", "cluster_m": 2, "cluster_n": 1, "dtype": "e4m3", "stages": 4, "tile_k": 64, "tile_m": 128, "tile_n": 256}
#include "cutlass/cutlass.h"
#include "cutlass/gemm/collective/collective_builder.hpp"
#include "cutlass/gemm/device/gemm_universal_adapter.h"
#include "cutlass/gemm/kernel/gemm_universal.hpp"
#include "cutlass/epilogue/collective/collective_builder.hpp"

using ElemA = cutlass::float_e4m3_t;
using ElemB = cutlass::float_e4m3_t;
using ElemCD = cutlass::float_e4m3_t;
using Acc  = float;
using TileShape    = cute::Shape<cute::_128, cute::_256, cute::_64>;
using ClusterShape = cute::Shape<cute::_2, cute::_1, cute::_1>;

using CollectiveEpilogue = typename cutlass::epilogue::collective::CollectiveBuilder<
    cutlass::arch::Sm100, cutlass::arch::OpClassTensorOp,
    TileShape, ClusterShape,
    cutlass::epilogue::collective::EpilogueTileAuto,
    Acc, Acc,
    ElemCD, cutlass::layout::RowMajor, 128 / cutlass::sizeof_bits<ElemCD>::value,
    ElemCD, cutlass::layout::RowMajor, 128 / cutlass::sizeof_bits<ElemCD>::value,
    cutlass::epilogue::collective::EpilogueScheduleAuto
  >::CollectiveOp;

using CollectiveMainloop = typename cutlass::gemm::collective::CollectiveBuilder<
    cutlass::arch::Sm100, cutlass::arch::OpClassTensorOp,
    ElemA, cutlass::layout::RowMajor, 128 / cutlass::sizeof_bits<ElemA>::value,
    ElemB, cutlass::layout::ColumnMajor, 128 / cutlass::sizeof_bits<ElemB>::value,
    Acc,
    TileShape, ClusterShape,
    cutlass::gemm::collective::StageCount<4>,
    cutlass::gemm::collective::KernelScheduleAuto
  >::CollectiveOp;

using GemmKernel = cutlass::gemm::kernel::GemmUniversal<
    cute::Shape<int,int,int,int>,
    CollectiveMainloop,
    CollectiveEpilogue
>;
using Gemm = cutlass::gemm::device::GemmUniversalAdapter<GemmKernel>;

// Force the device kernel symbol into the cubin without needing a host main.
auto* _anchor = &cutlass::device_kernel<GemmKernel>;


// ===== COMPILED SASS (sm_100a) =====

	.target	sm_100a

	.elftype	@"ET_EXEC"


//--------------------- .note.nv.tkinfo           --------------------------
	.section	.note.nv.tkinfo,"",@"SHT_NOTE"
	.sectionflags	@"SHF_NOTE_NV_TKINFO"
	.tkinfo
        /*0018*/ 	.word	0x00000002
        /*0030*/ 	.string	""
        /*0030*/ 	.string	"ptxas"
        /*0030*/ 	.string	"Cuda compilation tools, release 13.0, V13.0.88"
        /*0030*/ 	.string	"Build cuda_13.0.r13.0/compiler.36424714_0"
        /*0030*/ 	.string	"-arch sm_100a -m 64 "



//--------------------- .note.nv.cuinfo           --------------------------
	.section	.note.nv.cuinfo,"",@"SHT_NOTE"
	.sectionflags	@"SHF_NOTE_NV_CUINFO"
        /*0018*/ 	.short	0x0002
        /*001a*/ 	.short	0x0064
        /*001c*/ 	.short	0x0082
	.zero		2


//--------------------- .nv.info                  --------------------------
	.section	.nv.info,"",@"SHT_CUDA_INFO"
	.align	4


	//----- nvinfo : EIATTR_REGCOUNT
	.align		4
        /*0000*/ 	.byte	0x04, 0x2f
        /*0002*/ 	.short	(.L_20 - .L_19)
	.align		4
.L_19:
        /*0004*/ 	.word	index@(_ZN7cutlass13device_kernelINS_4gemm6kernel13GemmUniversalIN4cute5tupleIJiiiiEEENS1_10collective13CollectiveMmaINS1_35MainloopSm100TmaUmmaWarpSpecializedILi4ELi2ELi4ENS5_IJNS4_1CILi2EEENSA_ILi1EEESC_EEEEENS5_IJNSA_ILi128EEENSA_ILi256EEENSA_ILi64EEEEEENS_12float_e4m3_tENS5_IJlSC_lEEESJ_SK_NS4_8TiledMMAINS4_8MMA_AtomIJNS4_10MMA_TraitsINS4_25SM100_MMA_F8F6F4_2x1SM_SSEJSJ_SJ_fSF_SG_NS4_17integral_constantINS4_4UMMA5MajorELSR_0EEESS_NSP_INSQ_7ScaleInELST_0EEESU_EEEEEENS4_6LayoutINS5_IJSC_SC_SC_EEENS5_IJNSA_ILi0EEESZ_SZ_EEEEENS5_IJNS4_10UnderscoreES12_S12_EEEEENS4_18SM100_TMA_2SM_LOADENS4_14ComposedLayoutINS4_7SwizzleILi2ELi4ELi3EEENS4_18smem_ptr_flag_bitsILi8EEENSX_INS5_IJNSA_ILi8EEESH_EEENS5_IJSH_SC_EEEEEEEvNS4_8identityES15_S1F_vS1G_EENS_8epilogue10collective18CollectiveEpilogueINS1I_23Sm100TmaWarpSpecializedILi4ELi2ELi32ELb0ELb0EEEJNS5_IJSH_SG_SH_EEENS5_IJNSX_ISH_SC_EENSX_INS5_IJNSA_ILi32EEESB_EEENS5_IJSC_SF_EEEEEEEESJ_SK_SJ_SK_NS1I_6fusion15FusionCallbacksIS1M_NS1U_17LinearCombinationISJ_fSJ_fLNS_15FloatRoundStyleE2EEES1N_S1T_JEEENS4_5SM1004TMEM4LOAD26SM100_TMEM_LOAD_32dp32b32xENS4_13SM90_TMA_LOADENS16_INS17_ILi1ELi4ELi3EEES1A_NSX_INS5_IJS1B_S1P_EEENS5_IJS1P_SC_EEEEEEENS4_39AutoVectorizingCopyWithAssumedAlignmentILi128EEENS4_14SM90_TMA_STOREES29_S2B_S2B_EEEvvEEEEvNT_6ParamsE)
        /*0008*/ 	.word	0x00000078


	//----- nvinfo : EIATTR_FRAME_SIZE
	.align		4
.L_20:
        /*000c*/ 	.byte	0x04, 0x11
        /*000e*/ 	.short	(.L_22 - .L_21)
	.align		4
.L_21:
        /*0010*/ 	.word	index@($__internal_2_$__cuda_sm10x_tcgen05_guardrail_trap_unallocated_columns_being_dealloced)
        /*0014*/ 	.word	0x00000000


	//----- nvinfo : EIATTR_FRAME_SIZE
	.align		4
.L_22:
        /*0018*/ 	.byte	0x04, 0x11
        /*001a*/ 	.short	(.L_24 - .L_23)
	.align		4
.L_23:
        /*001c*/ 	.word	index@($__internal_1_$__cuda_sm10x_tcgen05_guardrail_trap_phase_invalid_during_alloc)
        /*0020*/ 	.word	0x00000000


	//----- nvinfo : EIATTR_FRAME_SIZE
	.align		4
.L_24:
        /*0024*/ 	.byte	0x04, 0x11
        /*0026*/ 	.short	(.L_26 - .L_25)
	.align		4
.L_25:
        /*0028*/ 	.word	index@($__internal_0_$__cuda_sm10x_tcgen05_guardrail_trap_col_being_dealloced_not_returned_by_alloc)
        /*002c*/ 	.word	0x00000000


	//----- nvinfo : EIATTR_FRAME_SIZE
	.align		4
.L_26:
        /*0030*/ 	.byte	0x04, 0x11
        /*0032*/ 	.short	(.L_28 - .L_27)
	.align		4
.L_27:
        /*0034*/ 	.word	index@(_ZN7cutlass13device_kernelINS_4gemm6kernel13GemmUniversalIN4cute5tupleIJiiiiEEENS1_10collective13CollectiveMmaINS1_35MainloopSm100TmaUmmaWarpSpecializedILi4ELi2ELi4ENS5_IJNS4_1CILi2EEENSA_ILi1EEESC_EEEEENS5_IJNSA_ILi128EEENSA_ILi256EEENSA_ILi64EEEEEENS_12float_e4m3_tENS5_IJlSC_lEEESJ_SK_NS4_8TiledMMAINS4_8MMA_AtomIJNS4_10MMA_TraitsINS4_25SM100_MMA_F8F6F4_2x1SM_SSEJSJ_SJ_fSF_SG_NS4_17integral_constantINS4_4UMMA5MajorELSR_0EEESS_NSP_INSQ_7ScaleInELST_0EEESU_EEEEEENS4_6LayoutINS5_IJSC_SC_SC_EEENS5_IJNSA_ILi0EEESZ_SZ_EEEEENS5_IJNS4_10UnderscoreES12_S12_EEEEENS4_18SM100_TMA_2SM_LOADENS4_14ComposedLayoutINS4_7SwizzleILi2ELi4ELi3EEENS4_18smem_ptr_flag_bitsILi8EEENSX_INS5_IJNSA_ILi8EEESH_EEENS5_IJSH_SC_EEEEEEEvNS4_8identityES15_S1F_vS1G_EENS_8epilogue10collective18CollectiveEpilogueINS1I_23Sm100TmaWarpSpecializedILi4ELi2ELi32ELb0ELb0EEEJNS5_IJSH_SG_SH_EEENS5_IJNSX_ISH_SC_EENSX_INS5_IJNSA_ILi32EEESB_EEENS5_IJSC_SF_EEEEEEEESJ_SK_SJ_SK_NS1I_6fusion15FusionCallbacksIS1M_NS1U_17LinearCombinationISJ_fSJ_fLNS_15FloatRoundStyleE2EEES1N_S1T_JEEENS4_5SM1004TMEM4LOAD26SM100_TMEM_LOAD_32dp32b32xENS4_13SM90_TMA_LOADENS16_INS17_ILi1ELi4ELi3EEES1A_NSX_INS5_IJS1B_S1P_EEENS5_IJS1P_SC_EEEEEEENS4_39AutoVectorizingCopyWithAssumedAlignmentILi128EEENS4_14SM90_TMA_STOREES29_S2B_S2B_EEEvvEEEEvNT_6ParamsE)
        /*0038*/ 	.word	0x00000000


	//----- nvinfo : EIATTR_MIN_STACK_SIZE
	.align		4
.L_28:
        /*003c*/ 	.byte	0x04, 0x12
        /*003e*/ 	.short	(.L_30 - .L_29)
	.align		4
.L_29:
        /*0040*/ 	.word	index@(_ZN7cutlass13device_kernelINS_4gemm6kernel13GemmUniversalIN4cute5tupleIJiiiiEEENS1_10collective13CollectiveMmaINS1_35MainloopSm100TmaUmmaWarpSpecializedILi4ELi2ELi4ENS5_IJNS4_1CILi2EEENSA_ILi1EEESC_EEEEENS5_IJNSA_ILi128EEENSA_ILi256EEENSA_ILi64EEEEEENS_12float_e4m3_tENS5_IJlSC_lEEESJ_SK_NS4_8TiledMMAINS4_8MMA_AtomIJNS4_10MMA_TraitsINS4_25SM100_MMA_F8F6F4_2x1SM_SSEJSJ_SJ_fSF_SG_NS4_17integral_constantINS4_4UMMA5MajorELSR_0EEESS_NSP_INSQ_7ScaleInELST_0EEESU_EEEEEENS4_6LayoutINS5_IJSC_SC_SC_EEENS5_IJNSA_ILi0EEESZ_SZ_EEEEENS5_IJNS4_10UnderscoreES12_S12_EEEEENS4_18SM100_TMA_2SM_LOADENS4_14ComposedLayoutINS4_7SwizzleILi2ELi4ELi3EEENS4_18smem_ptr_flag_bitsILi8EEENSX_INS5_IJNSA_ILi8EEESH_EEENS5_IJSH_SC_EEEEEEEvNS4_8identityES15_S1F_vS1G_EENS_8epilogue10collective18CollectiveEpilogueINS1I_23Sm100TmaWarpSpecializedILi4ELi2ELi32ELb0ELb0EEEJNS5_IJSH_SG_SH_EEENS5_IJNSX_ISH_SC_EENSX_INS5_IJNSA_ILi32EEESB_EEENS5_IJSC_SF_EEEEEEEESJ_SK_SJ_SK_NS1I_6fusion15FusionCallbacksIS1M_NS1U_17LinearCombinationISJ_fSJ_fLNS_15FloatRoundStyleE2EEES1N_S1T_JEEENS4_5SM1004TMEM4LOAD26SM100_TMEM_LOAD_32dp32b32xENS4_13SM90_TMA_LOADENS16_INS17_ILi1ELi4ELi3EEES1A_NSX_INS5_IJS1B_S1P_EEENS5_IJS1P_SC_EEEEEEENS4_39AutoVectorizingCopyWithAssumedAlignmentILi128EEENS4_14SM90_TMA_STOREES29_S2B_S2B_EEEvvEEEEvNT_6ParamsE)
        /*0044*/ 	.word	0x00000000
.L_30:


//--------------------- .nv.compat                --------------------------
	.section	.nv.compat,"",@"SHT_CUDA_COMPAT_INFO"
	.align	4
        /*0000*/ 	.byte	0x02, 0x09, 0x01, 0x00, 0x02, 0x02, 0x02, 0x00, 0x02, 0x05, 0x05, 0x00, 0x03, 0x07, 0x01, 0x01
        /*0010*/ 	.byte	0x02, 0x03, 0x01, 0x00, 0x02, 0x06, 0x01, 0x00, 0x04, 0x0b, 0x08, 0x00, 0x09, 0x00, 0x00, 0x00
        /*0020*/ 	.byte	0x00, 0x00, 0x00, 0x00


//--------------------- .nv.info._ZN7cutlass13device_kernelINS_4gemm6kernel13GemmUniversalIN4cute5tupleIJiiiiEEENS1_10collective13CollectiveMmaINS1_35MainloopSm100TmaUmmaWarpSpecializedILi4ELi2ELi4ENS5_IJNS4_1CILi2EEENSA_ILi1EEESC_EEEEENS5_IJNSA_ILi128EEENSA_ILi256EEENSA_ILi64EEEEEENS_12float_e4m3_tENS5_IJlSC_lEEESJ_SK_NS4_8TiledMMAINS4_8MMA_AtomIJNS4_10MMA_TraitsINS4_25SM100_MMA_F8F6F4_2x1SM_SSEJSJ_SJ_fSF_SG_NS4_17integral_constantINS4_4UMMA5MajorELSR_0EEESS_NSP_INSQ_7ScaleInELST_0EEESU_EEEEEENS4_6LayoutINS5_IJSC_SC_SC_EEENS5_IJNSA_ILi0EEESZ_SZ_EEEEENS5_IJNS4_10UnderscoreES12_S12_EEEEENS4_18SM100_TMA_2SM_LOADENS4_14ComposedLayoutINS4_7SwizzleILi2ELi4ELi3EEENS4_18smem_ptr_flag_bitsILi8EEENSX_INS5_IJNSA_ILi8EEESH_EEENS5_IJSH_SC_EEEEEEEvNS4_8identityES15_S1F_vS1G_EENS_8epilogue10collective18CollectiveEpilogueINS1I_23Sm100TmaWarpSpecializedILi4ELi2ELi32ELb0ELb0EEEJNS5_IJSH_SG_SH_EEENS5_IJNSX_ISH_SC_EENSX_INS5_IJNSA_ILi32EEESB_EEENS5_IJSC_SF_EEEEEEEESJ_SK_SJ_SK_NS1I_6fusion15FusionCallbacksIS1M_NS1U_17LinearCombinationISJ_fSJ_fLNS_15FloatRoundStyleE2EEES1N_S1T_JEEENS4_5SM1004TMEM4LOAD26SM100_TMEM_LOAD_32dp32b32xENS4_13SM90_TMA_LOADENS16_INS17_ILi1ELi4ELi3EEES1A_NSX_INS5_IJS1B_S1P_EEENS5_IJS1P_SC_EEEEEEENS4_39AutoVectorizingCopyWithAssumedAlignmentILi128EEENS4_14SM90_TMA_STOREES29_S2B_S2B_EEEvvEEEEvNT_6ParamsE --------------------------
	.section	.nv.info._ZN7cutlass13device_kernelINS_4gemm6kernel13GemmUniversalIN4cute5tupleIJiiiiEEENS1_10collective13CollectiveMmaINS1_35MainloopSm100TmaUmmaWarpSpecializedILi4ELi2ELi4ENS5_IJNS4_1CILi2EEENSA_ILi1EEESC_EEEEENS5_IJNSA_ILi128EEENSA_ILi256EEENSA_ILi64EEEEEENS_12float_e4m3_tENS5_IJlSC_lEEESJ_SK_NS4_8TiledMMAINS4_8MMA_AtomIJNS4_10MMA_TraitsINS4_25SM100_MMA_F8F6F4_2x1SM_SSEJSJ_SJ_fSF_SG_NS4_17integral_constantINS4_4UMMA5MajorELSR_0EEESS_NSP_INSQ_7ScaleInELST_0EEESU_EEEEEENS4_6LayoutINS5_IJSC_SC_SC_EEENS5_IJNSA_ILi0EEESZ_SZ_EEEEENS5_IJNS4_10UnderscoreES12_S12_EEEEENS4_18SM100_TMA_2SM_LOADENS4_14ComposedLayoutINS4_7SwizzleILi2ELi4ELi3EEENS4_18smem_ptr_flag_bitsILi8EEENSX_INS5_IJNSA_ILi8EEESH_EEENS5_IJSH_SC_EEEEEEEvNS4_8identityES15_S1F_vS1G_EENS_8epilogue10collective18CollectiveEpilogueINS1I_23Sm100TmaWarpSpecializedILi4ELi2ELi32ELb0ELb0EEEJNS5_IJSH_SG_SH_EEENS5_IJNSX_ISH_SC_EENSX_INS5_IJNSA_ILi32EEESB_EEENS5_IJSC_SF_EEEEEEEESJ_SK_SJ_SK_NS1I_6fusion15FusionCallbacksIS1M_NS1U_17LinearCombinationISJ_fSJ_fLNS_15FloatRoundStyleE2EEES1N_S1T_JEEENS4_5SM1004TMEM4LOAD26SM100_TMEM_LOAD_32dp32b32xENS4_13SM90_TMA_LOADENS16_INS17_ILi1ELi4ELi3EEES1A_NSX_INS5_IJS1B_S1P_EEENS5_IJS1P_SC_EEEEEEENS4_39AutoVectorizingCopyWithAssumedAlignmentILi128EEENS4_14SM90_TMA_STOREES29_S2B_S2B_EEEvvEEEEvNT_6ParamsE,"",@"SHT_CUDA_INFO"
	.sectionflags	@""
	.align	4


	//----- nvinfo : EIATTR_CUDA_API_VERSION
	.align		4
        /*0000*/ 	.byte	0x04, 0x37
        /*0002*/ 	.short	(.L_32 - .L_31)
.L_31:
        /*0004*/ 	.word	0x00000082


	//----- nvinfo : EIATTR_KPARAM_INFO
	.align		4
.L_32:
        /*0008*/ 	.byte	0x04, 0x17
        /*000a*/ 	.short	(.L_34 - .L_33)
.L_33:
        /*000c*/ 	.word	0x00000000
        /*0010*/ 	.short	0x0000
        /*0012*/ 	.short	0x0000
        /*0014*/ 	.byte	0x00, 0xf0, 0x01, 0x20


	//----- nvinfo : EIATTR_AT_ENTRY_FRAGMENTS
	.align		4
.L_34:
        /*0018*/ 	.byte	0x04, 0x4f
        /*001a*/ 	.short	(.L_36 - .L_35)


	//   ....[0]....
.L_35:
        /*001c*/ 	.word	0x00000007


	//----- nvinfo : EIATTR_RESERVED_SMEM_USED
	.align		4
.L_36:
        /*0020*/ 	.byte	0x01, 0x41
	.zero		2


	//----- nvinfo : EIATTR_SPARSE_MMA_MASK
	.align		4
        /*0024*/ 	.byte	0x03, 0x50
        /*0026*/ 	.short	0x0000


	//----- nvinfo : EIATTR_TCGEN05_2CTA_USED
	.align		4
        /*0028*/ 	.byte	0x01, 0x52
	.zero		2


	//----- nvinfo : EIATTR_MAXREG_COUNT
	.align		4
        /*002c*/ 	.byte	0x03, 0x1b
        /*002e*/ 	.short	0x00ff


	//----- nvinfo : EIATTR_NUM_BARRIERS
	.align		4
        /*0030*/ 	.byte	0x02, 0x4c
        /*0032*/ 	.byte	0x07
	.zero		1


	//----- nvinfo : EIATTR_EXTERNS
	.align		4
        /*0034*/ 	.byte	0x04, 0x0f
        /*0036*/ 	.short	(.L_38 - .L_37)


	//   ....[0]....
	.align		4
.L_37:
        /*0038*/ 	.word	index@(__assertfail)


	//----- nvinfo : EIATTR_MERCURY_ISA_VERSION
	.align		4
.L_38:
        /*003c*/ 	.byte	0x03, 0x5f
        /*003e*/ 	.short	0x0101


	//----- nvinfo : EIATTR_INT_WARP_WIDE_INSTR_OFFSETS
	.align		4
        /*0040*/ 	.byte	0x04, 0x31
        /*0042*/ 	.short	(.L_40 - .L_39)


	//   ....[0]....
.L_39:
        /*0044*/ 	.word	0x00000d10


	//   ....[1]....
        /*0048*/ 	.word	0x00000db0


	//   ....[2]....
        /*004c*/ 	.word	0x00002110


	//   ....[3]....
        /*0050*/ 	.word	0x00003f00


	//   ....[4]....
        /*0054*/ 	.word	0x00003f30


	//   ....[5]....
        /*0058*/ 	.word	0x00003f80


	//   ....[6]....
        /*005c*/ 	.word	0x000048a0


	//   ....[7]....
        /*0060*/ 	.word	0x000048c0


	//   ....[8]....
        /*0064*/ 	.word	0x000049a0


	//   ....[9]....
        /*0068*/ 	.word	0x00004a60


	//   ....[10]....
        /*006c*/ 	.word	0x00004a80


	//   ....[11]....
        /*0070*/ 	.word	0x00004b50


	//   ....[12]....
        /*0074*/ 	.word	0x00004c40


	//   ....[13]....
        /*0078*/ 	.word	0x00004c60


	//   ....[14]....
        /*007c*/ 	.word	0x00004d60


	//   ....[15]....
        /*0080*/ 	.word	0x00004f10


	//   ....[16]....
        /*0084*/ 	.word	0x00004f20


	//   ....[17]....
        /*0088*/ 	.word	0x000050b0


	//----- nvinfo : EIATTR_COOP_GROUP_MASK_REGIDS
	.align		4
.L_40:
        /*008c*/ 	.byte	0x04, 0x29
        /*008e*/ 	.short	(.L_42 - .L_41)


	//   ....[0]....
.L_41:
        /*0090*/ 	.word	0xffffffff


	//   ....[1]....
        /*0094*/ 	.word	0xffffffff


	//   ....[2]....
        /*0098*/ 	.word	0xffffffff


	//   ....[3]....
        /*009c*/ 	.word	0xffffffff


	//   ....[4]....
        /*00a0*/ 	.word	0xffffffff


	//   ....[5]....
        /*00a4*/ 	.word	0xffffffff


	//   ....[6]....
        /*00a8*/ 	.word	0xffffffff


	//   ....[7]....
        /*00ac*/ 	.word	0xffffffff


	//   ....[8]....
        /*00b0*/ 	.word	0xffffffff


	//   ....[9]....
        /*00b4*/ 	.word	0xffffffff


	//   ....[10]....
        /*00b8*/ 	.word	0xffffffff


	//   ....[11]....
        /*00bc*/ 	.word	0xffffffff


	//   ....[12]....
        /*00c0*/ 	.word	0xffffffff


	//   ....[13]....
        /*00c4*/ 	.word	0xffffffff


	//----- nvinfo : EIATTR_COOP_GROUP_INSTR_OFFSETS
	.align		4
.L_42:
        /*00c8*/ 	.byte	0x04, 0x28
        /*00ca*/ 	.short	(.L_44 - .L_43)


	//   ....[0]....
.L_43:
        /*00cc*/ 	.word	0x000000c0


	//   ....[1]....
        /*00d0*/ 	.word	0x00000500


	//   ....[2]....
        /*00d4*/ 	.word	0x00000680


	//   ....[3]....
        /*00d8*/ 	.word	0x00000810


	//   ....[4]....
        /*00dc*/ 	.word	0x00000900


	//   ....[5]....
        /*00e0*/ 	.word	0x00000a60


	//   ....[6]....
        /*00e4*/ 	.word	0x00000bf0


	//   ....[7]....
        /*00e8*/ 	.word	0x00000e30


	//   ....[8]....
        /*00ec*/ 	.word	0x00001ff0


	//   ....[9]....
        /*00f0*/ 	.word	0x00002dd0


	//   ....[10]....
        /*00f4*/ 	.word	0x000032a0


	//   ....[11]....
        /*00f8*/ 	.word	0x000032d0


	//   ....[12]....
        /*00fc*/ 	.word	0x00003e10


	//   ....[13]....
        /*0100*/ 	.word	0x00004020


	//----- nvinfo : EIATTR_VRC_CTA_INIT_COUNT
	.align		4
.L_44:
        /*0104*/ 	.byte	0x02, 0x4a
        /*0106*/ 	.byte	0x80
	.zero		1


	//----- nvinfo : EIATTR_SYSCALL_OFFSETS
	.align		4
        /*0108*/ 	.byte	0x04, 0x46
        /*010a*/ 	.short	(.L_46 - .L_45)


	//   ....[0]....
.L_45:
        /*010c*/ 	.word	0x00005b40


	//   ....[1]....
        /*0110*/ 	.word	0x00005c80


	//   ....[2]....
        /*0114*/ 	.word	0x00006480


	//   ....[3]....
        /*0118*/ 	.word	0x00007270


	//   ....[4]....
        /*011c*/ 	.word	0x00008010


	//   ....[5]....
        /*0120*/ 	.word	0x00008dd0


	//----- nvinfo : EIATTR_MBARRIER_INSTR_OFFSETS
	.align		4
.L_46:
        /*0124*/ 	.byte	0x04, 0x39
        /*0126*/ 	.short	(.L_48 - .L_47)


	//   ....[0]....
.L_47:
        /*0128*/ 	.word	0x000005f0
        /*012c*/ 	.word	0x000000ff
        /*0130*/ 	.word	0x00000000
        /*0134*/ 	.short	0x0100
        /*0136*/ 	.byte	0x08
	.zero		1


	//   ....[1]....
        /*0138*/ 	.word	0x00000600
        /*013c*/ 	.word	0x000000ff
        /*0140*/ 	.word	0x00000020
        /*0144*/ 	.short	0x0100
        /*0146*/ 	.byte	0x08
	.zero		1


	//   ....[2]....
        /*0148*/ 	.word	0x00000610
        /*014c*/ 	.word	0x000000ff
        /*0150*/ 	.word	0x00000008
        /*0154*/ 	.short	0x0100
        /*0156*/ 	.byte	0x08
	.zero		1


	//   ....[3]....
        /*0158*/ 	.word	0x00000620
        /*015c*/ 	.word	0x000000ff
        /*0160*/ 	.word	0x00000028
        /*0164*/ 	.short	0x0100
        /*0166*/ 	.byte	0x08
	.zero		1


	//   ....[4]....
        /*0168*/ 	.word	0x00000630
        /*016c*/ 	.word	0x000000ff
        /*0170*/ 	.word	0x00000010
        /*0174*/ 	.short	0x0100
        /*0176*/ 	.byte	0x08
	.zero		1


	//   ....[5]....
        /*0178*/ 	.word	0x00000640
        /*017c*/ 	.word	0x000000ff
        /*0180*/ 	.word	0x00000030
        /*0184*/ 	.short	0x0100
        /*0186*/ 	.byte	0x08
	.zero		1


	//   ....[6]....
        /*0188*/ 	.word	0x00000650
        /*018c*/ 	.word	0x000000ff
        /*0190*/ 	.word	0x00000018
        /*0194*/ 	.short	0x0100
        /*0196*/ 	.byte	0x08
	.zero		1


	//   ....[7]....
        /*0198*/ 	.word	0x00000660
        /*019c*/ 	.word	0x000000ff
        /*01a0*/ 	.word	0x00000038
        /*01a4*/ 	.short	0x0100
        /*01a6*/ 	.byte	0x08
	.zero		1


	//   ....[8]....
        /*01a8*/ 	.word	0x00000780
        /*01ac*/ 	.word	0x000000ff
        /*01b0*/ 	.word	0x00000040
        /*01b4*/ 	.short	0x0100
        /*01b6*/ 	.byte	0x09
	.zero		1


	//   ....[9]....
        /*01b8*/ 	.word	0x00000790
        /*01bc*/ 	.word	0x000000ff
        /*01c0*/ 	.word	0x00000060
        /*01c4*/ 	.short	0x0100
        /*01c6*/ 	.byte	0x09
	.zero		1


	//   ....[10]....
        /*01c8*/ 	.word	0x000007a0
        /*01cc*/ 	.word	0x000000ff
        /*01d0*/ 	.word	0x00000048
        /*01d4*/ 	.short	0x0100
        /*01d6*/ 	.byte	0x09
	.zero		1


	//   ....[11]....
        /*01d8*/ 	.word	0x000007b0
        /*01dc*/ 	.word	0x000000ff
        /*01e0*/ 	.word	0x00000068
        /*01e4*/ 	.short	0x0100
        /*01e6*/ 	.byte	0x09
	.zero		1


	//   ....[12]....
        /*01e8*/ 	.word	0x000007c0
        /*01ec*/ 	.word	0x000000ff
        /*01f0*/ 	.word	0x00000050
        /*01f4*/ 	.short	0x0100
        /*01f6*/ 	.byte	0x09
	.zero		1


	//   ....[13]....
        /*01f8*/ 	.word	0x000007d0
        /*01fc*/ 	.word	0x000000ff
        /*0200*/ 	.word	0x00000070
        /*0204*/ 	.short	0x0100
        /*0206*/ 	.byte	0x09
	.zero		1


	//   ....[14]....
        /*0208*/ 	.word	0x000007e0
        /*020c*/ 	.word	0x000000ff
        /*0210*/ 	.word	0x00000058
        /*0214*/ 	.short	0x0100
        /*0216*/ 	.byte	0x09
	.zero		1


	//   ....[15]....
        /*0218*/ 	.word	0x000007f0
        /*021c*/ 	.word	0x000000ff
        /*0220*/ 	.word	0x00000078
        /*0224*/ 	.short	0x0100
        /*0226*/ 	.byte	0x09
	.zero		1


	//   ....[16]....
        /*0228*/ 	.word	0x000008d0
        /*022c*/ 	.word	0x000000ff
        /*0230*/ 	.word	0x00000080
        /*0234*/ 	.short	0x0100
        /*0236*/ 	.byte	0x08
	.zero		1


	//   ....[17]....
        /*0238*/ 	.word	0x000008e0
        /*023c*/ 	.word	0x000000ff
        /*0240*/ 	.word	0x00000088
        /*0244*/ 	.short	0x0100
        /*0246*/ 	.byte	0x08
	.zero		1


	//   ....[18]....
        /*0248*/ 	.word	0x00000a10
        /*024c*/ 	.word	0x000000ff
        /*0250*/ 	.word	0x00000090
        /*0254*/ 	.short	0x0100
        /*0256*/ 	.byte	0x08
	.zero		1


	//   ....[19]....
        /*0258*/ 	.word	0x00000a20
        /*025c*/ 	.word	0x000000ff
        /*0260*/ 	.word	0x000000a0
        /*0264*/ 	.short	0x0100
        /*0266*/ 	.byte	0x08
	.zero		1


	//   ....[20]....
        /*0268*/ 	.word	0x00000a30
        /*026c*/ 	.word	0x000000ff
        /*0270*/ 	.word	0x00000098
        /*0274*/ 	.short	0x0100
        /*0276*/ 	.byte	0x08
	.zero		1


	//   ....[21]....
        /*0278*/ 	.word	0x00000a40
        /*027c*/ 	.word	0x000000ff
        /*0280*/ 	.word	0x000000a8
        /*0284*/ 	.short	0x0100
        /*0286*/ 	.byte	0x08
	.zero		1


	//   ....[22]....
        /*0288*/ 	.word	0x00000b60
        /*028c*/ 	.word	0x000000ff
        /*0290*/ 	.word	0x000000b0
        /*0294*/ 	.short	0x0100
        /*0296*/ 	.byte	0x09
	.zero		1


	//   ....[23]....
        /*0298*/ 	.word	0x00000b70
        /*029c*/ 	.word	0x000000ff
        /*02a0*/ 	.word	0x000000d0
        /*02a4*/ 	.short	0x0100
        /*02a6*/ 	.byte	0x09
	.zero		1


	//   ....[24]....
        /*02a8*/ 	.word	0x00000b80
        /*02ac*/ 	.word	0x000000ff
        /*02b0*/ 	.word	0x000000b8
        /*02b4*/ 	.short	0x0100
        /*02b6*/ 	.byte	0x09
	.zero		1


	//   ....[25]....
        /*02b8*/ 	.word	0x00000b90
        /*02bc*/ 	.word	0x000000ff
        /*02c0*/ 	.word	0x000000d8
        /*02c4*/ 	.short	0x0100
        /*02c6*/ 	.byte	0x09
	.zero		1


	//   ....[26]....
        /*02c8*/ 	.word	0x00000ba0
        /*02cc*/ 	.word	0x000000ff
        /*02d0*/ 	.word	0x000000c0
        /*02d4*/ 	.short	0x0100
        /*02d6*/ 	.byte	0x09
	.zero		1


	//   ....[27]....
        /*02d8*/ 	.word	0x00000bb0
        /*02dc*/ 	.word	0x000000ff
        /*02e0*/ 	.word	0x000000e0
        /*02e4*/ 	.short	0x0100
        /*02e6*/ 	.byte	0x09
	.zero		1


	//   ....[28]....
        /*02e8*/ 	.word	0x00000bc0
        /*02ec*/ 	.word	0x000000ff
        /*02f0*/ 	.word	0x000000c8
        /*02f4*/ 	.short	0x0100
        /*02f6*/ 	.byte	0x09
	.zero		1


	//   ....[29]....
        /*02f8*/ 	.word	0x00000bd0
        /*02fc*/ 	.word	0x000000ff
        /*0300*/ 	.word	0x000000e8
        /*0304*/ 	.short	0x0100
        /*0306*/ 	.byte	0x09
	.zero		1


	//   ....[30]....
        /*0308*/ 	.word	0x00000cc0
        /*030c*/ 	.word	0x000000ff
        /*0310*/ 	.word	0x000000f0
        /*0314*/ 	.short	0x0100
        /*0316*/ 	.byte	0x08
	.zero		1


	//   ....[31]....
        /*0318*/ 	.word	0x00000cd0
        /*031c*/ 	.word	0x000000ff
        /*0320*/ 	.word	0x00000100
        /*0324*/ 	.short	0x0100
        /*0326*/ 	.byte	0x08
	.zero		1


	//   ....[32]....
        /*0328*/ 	.word	0x00000ce0
        /*032c*/ 	.word	0x000000ff
        /*0330*/ 	.word	0x000000f8
        /*0334*/ 	.short	0x0100
        /*0336*/ 	.byte	0x08
	.zero		1


	//   ....[33]....
        /*0338*/ 	.word	0x00000cf0
        /*033c*/ 	.word	0x000000ff
        /*0340*/ 	.word	0x00000108
        /*0344*/ 	.short	0x0100
        /*0346*/ 	.byte	0x08
	.zero		1


	//   ....[34]....
        /*0348*/ 	.word	0x00000de0
        /*034c*/ 	.word	0x000000ff
        /*0350*/ 	.word	0x00000110
        /*0354*/ 	.short	0x0100
        /*0356*/ 	.byte	0x07
	.zero		1


	//   ....[35]....
        /*0358*/ 	.word	0x000017f0
        /*035c*/ 	.word	0x00000002
        /*0360*/ 	.word	0x00000100
        /*0364*/ 	.short	0x010a
        /*0366*/ 	.byte	0xff
	.zero		1


	//   ....[36]....
        /*0368*/ 	.word	0x00001820
        /*036c*/ 	.word	0x00000002
        /*0370*/ 	.word	0x000000f0
        /*0374*/ 	.short	0x0101
        /*0376*/ 	.byte	0xff
	.zero		1


	//   ....[37]....
        /*0378*/ 	.word	0x000018f0
        /*037c*/ 	.word	0x000000ff
        /*0380*/ 	.word	0x00000020
        /*0384*/ 	.short	0x010a
        /*0386*/ 	.byte	0x08
	.zero		1


	//   ....[38]....
        /*0388*/ 	.word	0x000019f0
        /*038c*/ 	.word	0x000000ff
        /*0390*/ 	.word	0x00000020
        /*0394*/ 	.short	0x010a
        /*0396*/ 	.byte	0x21
	.zero		1


	//   ....[39]....
        /*0398*/ 	.word	0x00001ba0
        /*039c*/ 	.word	0x000000ff
        /*03a0*/ 	.word	0x00000020
        /*03a4*/ 	.short	0x010a
        /*03a6*/ 	.byte	0x08
	.zero		1


	//   ....[40]....
        /*03a8*/ 	.word	0x00001ca0
        /*03ac*/ 	.word	0x000000ff
        /*03b0*/ 	.word	0x00000088
        /*03b4*/ 	.short	0x0101
        /*03b6*/ 	.byte	0x06
	.zero		1


	//   ....[41]....
        /*03b8*/ 	.word	0x00001cc0
        /*03bc*/ 	.word	0x000000ff
        /*03c0*/ 	.word	0x00000020
        /*03c4*/ 	.short	0x010a
        /*03c6*/ 	.byte	0x08
	.zero		1


	//   ....[42]....
        /*03c8*/ 	.word	0x00001d40
        /*03cc*/ 	.word	0x000000ff
        /*03d0*/ 	.word	0x00000020
        /*03d4*/ 	.short	0x010a
        /*03d6*/ 	.byte	0x11
	.zero		1


	//   ....[43]....
        /*03d8*/ 	.word	0x00001ed0
        /*03dc*/ 	.word	0x000000ff
        /*03e0*/ 	.word	0x00000020
        /*03e4*/ 	.short	0x010a
        /*03e6*/ 	.byte	0x08
	.zero		1


	//   ....[44]....
        /*03e8*/ 	.word	0x00002020
        /*03ec*/ 	.word	0x00000002
        /*03f0*/ 	.word	0x00000090
        /*03f4*/ 	.short	0x010a
        /*03f6*/ 	.byte	0xff
	.zero		1


	//   ....[45]....
        /*03f8*/ 	.word	0x000020e0
        /*03fc*/ 	.word	0x00000002
        /*0400*/ 	.word	0x00000000
        /*0404*/ 	.short	0x0101
        /*0406*/ 	.byte	0xff
	.zero		1


	//   ....[46]....
        /*0408*/ 	.word	0x00002640
        /*040c*/ 	.word	0x000000ff
        /*0410*/ 	.word	0x00000000
        /*0414*/ 	.short	0x010a
        /*0416*/ 	.byte	0x04
	.zero		1


	//   ....[47]....
        /*0418*/ 	.word	0x000026d0
        /*041c*/ 	.word	0x000000ff
        /*0420*/ 	.word	0x00000000
        /*0424*/ 	.short	0x010a
        /*0426*/ 	.byte	0x04
	.zero		1


	//   ....[48]....
        /*0428*/ 	.word	0x00002760
        /*042c*/ 	.word	0x000000ff
        /*0430*/ 	.word	0x00000000
        /*0434*/ 	.short	0x010a
        /*0436*/ 	.byte	0x04
	.zero		1


	//   ....[49]....
        /*0438*/ 	.word	0x00002800
        /*043c*/ 	.word	0x00000000
        /*0440*/ 	.word	0x00000000
        /*0444*/ 	.short	0x010a
        /*0446*/ 	.byte	0xff
	.zero		1


	//   ....[50]....
        /*0448*/ 	.word	0x00002930
        /*044c*/ 	.word	0x00000000
        /*0450*/ 	.word	0x000000f0
        /*0454*/ 	.short	0x010a
        /*0456*/ 	.byte	0xff
	.zero		1


	//   ....[51]....
        /*0458*/ 	.word	0x000029a0
        /*045c*/ 	.word	0x00000000
        /*0460*/ 	.word	0x00000000
        /*0464*/ 	.short	0x0101
        /*0466*/ 	.byte	0xff
	.zero		1


	//   ....[52]....
        /*0468*/ 	.word	0x000029c0
        /*046c*/ 	.word	0x000000ff
        /*0470*/ 	.word	0x000000a0
        /*0474*/ 	.short	0x010a
        /*0476*/ 	.byte	0x05
	.zero		1


	//   ....[53]....
        /*0478*/ 	.word	0x00002ae0
        /*047c*/ 	.word	0x00000000
        /*0480*/ 	.word	0x00000090
        /*0484*/ 	.short	0x010a
        /*0486*/ 	.byte	0xff
	.zero		1


	//   ....[54]....
        /*0488*/ 	.word	0x00002be0
        /*048c*/ 	.word	0x00000000
        /*0490*/ 	.word	0x00000000
        /*0494*/ 	.short	0x0101
        /*0496*/ 	.byte	0xff
	.zero		1


	//   ....[55]....
        /*0498*/ 	.word	0x00002c70
        /*049c*/ 	.word	0x000000ff
        /*04a0*/ 	.word	0x000000a0
        /*04a4*/ 	.short	0x0106
        /*04a6*/ 	.byte	0x05
	.zero		1


	//   ....[56]....
        /*04a8*/ 	.word	0x00002c90
        /*04ac*/ 	.word	0x000000ff
        /*04b0*/ 	.word	0x000000a0
        /*04b4*/ 	.short	0x010a
        /*04b6*/ 	.byte	0x05
	.zero		1


	//   ....[57]....
        /*04b8*/ 	.word	0x00002d20
        /*04bc*/ 	.word	0x000000ff
        /*04c0*/ 	.word	0x000000a0
        /*04c4*/ 	.short	0x0106
        /*04c6*/ 	.byte	0x04
	.zero		1


	//   ....[58]....
        /*04c8*/ 	.word	0x00002d60
        /*04cc*/ 	.word	0x00000000
        /*04d0*/ 	.word	0x000000a0
        /*04d4*/ 	.short	0x010a
        /*04d6*/ 	.byte	0xff
	.zero		1


	//   ....[59]....
        /*04d8*/ 	.word	0x00002fa0
        /*04dc*/ 	.word	0x000000ff
        /*04e0*/ 	.word	0x00000008
        /*04e4*/ 	.short	0x010a
        /*04e6*/ 	.byte	0x06
	.zero		1


	//   ....[60]....
        /*04e8*/ 	.word	0x00002fc0
        /*04ec*/ 	.word	0x000000ff
        /*04f0*/ 	.word	0x00000008
        /*04f4*/ 	.short	0x010a
        /*04f6*/ 	.byte	0x06
	.zero		1


	//   ....[61]....
        /*04f8*/ 	.word	0x00003150
        /*04fc*/ 	.word	0x000000ff
        /*0500*/ 	.word	0x00000008
        /*0504*/ 	.short	0x010a
        /*0506*/ 	.byte	0x06
	.zero		1


	//   ....[62]....
        /*0508*/ 	.word	0x00003170
        /*050c*/ 	.word	0x000000ff
        /*0510*/ 	.word	0x00000008
        /*0514*/ 	.short	0x010a
        /*0516*/ 	.byte	0x06
	.zero		1


	//   ....[63]....
        /*0518*/ 	.word	0x00003230
        /*051c*/ 	.word	0x000000ff
        /*0520*/ 	.word	0x00000000
        /*0524*/ 	.short	0x0101
        /*0526*/ 	.byte	0x07
	.zero		1


	//   ....[64]....
        /*0528*/ 	.word	0x00003530
        /*052c*/ 	.word	0x00000000
        /*0530*/ 	.word	0x00000090
        /*0534*/ 	.short	0x010a
        /*0536*/ 	.byte	0xff
	.zero		1


	//   ....[65]....
        /*0538*/ 	.word	0x000035f0
        /*053c*/ 	.word	0x00000000
        /*0540*/ 	.word	0x00000000
        /*0544*/ 	.short	0x0101
        /*0546*/ 	.byte	0xff
	.zero		1


	//   ....[66]....
        /*0548*/ 	.word	0x000036b0
        /*054c*/ 	.word	0x000000ff
        /*0550*/ 	.word	0x00000000
        /*0554*/ 	.short	0x010a
        /*0556*/ 	.byte	0x06
	.zero		1


	//   ....[67]....
        /*0558*/ 	.word	0x000036c0
        /*055c*/ 	.word	0x000000ff
        /*0560*/ 	.word	0x000000d0
        /*0564*/ 	.short	0x010a
        /*0566*/ 	.byte	0x0a
	.zero		1


	//   ....[68]....
        /*0568*/ 	.word	0x00003770
        /*056c*/ 	.word	0x000000ff
        /*0570*/ 	.word	0x00000000
        /*0574*/ 	.short	0x010a
        /*0576*/ 	.byte	0x09
	.zero		1


	//   ....[69]....
        /*0578*/ 	.word	0x000038b0
        /*057c*/ 	.word	0x000000ff
        /*0580*/ 	.word	0x00000000
        /*0584*/ 	.short	0x010a
        /*0586*/ 	.byte	0x06
	.zero		1


	//   ....[70]....
        /*0588*/ 	.word	0x00003b00
        /*058c*/ 	.word	0x000000ff
        /*0590*/ 	.word	0x00000000
        /*0594*/ 	.short	0x010a
        /*0596*/ 	.byte	0x07
	.zero		1


	//   ....[71]....
        /*0598*/ 	.word	0x00003b90
        /*059c*/ 	.word	0x000000ff
        /*05a0*/ 	.word	0x00000000
        /*05a4*/ 	.short	0x010a
        /*05a6*/ 	.byte	0x07
	.zero		1


	//   ....[72]....
        /*05a8*/ 	.word	0x00003c20
        /*05ac*/ 	.word	0x000000ff
        /*05b0*/ 	.word	0x00000000
        /*05b4*/ 	.short	0x010a
        /*05b6*/ 	.byte	0x07
	.zero		1


	//   ....[73]....
        /*05b8*/ 	.word	0x00003cc0
        /*05bc*/ 	.word	0x00000000
        /*05c0*/ 	.word	0x00000000
        /*05c4*/ 	.short	0x010a
        /*05c6*/ 	.byte	0xff
	.zero		1


	//   ....[74]....
        /*05c8*/ 	.word	0x00003d00
        /*05cc*/ 	.word	0x00000000
        /*05d0*/ 	.word	0x00000000
        /*05d4*/ 	.short	0x010a
        /*05d6*/ 	.byte	0xff
	.zero		1


	//   ....[75]....
        /*05d8*/ 	.word	0x00003d70
        /*05dc*/ 	.word	0x000000ff
        /*05e0*/ 	.word	0x00000000
        /*05e4*/ 	.short	0x0101
        /*05e6*/ 	.byte	0x05
	.zero		1


	//   ....[76]....
        /*05e8*/ 	.word	0x00003db0
        /*05ec*/ 	.word	0x000000ff
        /*05f0*/ 	.word	0x00000110
        /*05f4*/ 	.short	0x010a
        /*05f6*/ 	.byte	0x08
	.zero		1


	//   ....[77]....
        /*05f8*/ 	.word	0x00003e00
        /*05fc*/ 	.word	0x000000ff
        /*0600*/ 	.word	0x00000000
        /*0604*/ 	.short	0x0101
        /*0606*/ 	.byte	0x05
	.zero		1


	//   ....[78]....
        /*0608*/ 	.word	0x00004250
        /*060c*/ 	.word	0x00000000
        /*0610*/ 	.word	0x00000090
        /*0614*/ 	.short	0x010a
        /*0616*/ 	.byte	0xff
	.zero		1


	//   ....[79]....
        /*0618*/ 	.word	0x00004310
        /*061c*/ 	.word	0x00000000
        /*0620*/ 	.word	0x00000000
        /*0624*/ 	.short	0x0101
        /*0626*/ 	.byte	0xff
	.zero		1


	//   ....[80]....
        /*0628*/ 	.word	0x00004630
        /*062c*/ 	.word	0x000000ff
        /*0630*/ 	.word	0x00000088
        /*0634*/ 	.short	0x010a
        /*0636*/ 	.byte	0x07
	.zero		1


	//   ....[81]....
        /*0638*/ 	.word	0x00004820
        /*063c*/ 	.word	0x000000ff
        /*0640*/ 	.word	0x00000060
        /*0644*/ 	.short	0x010a
        /*0646*/ 	.byte	0x07
	.zero		1


	//   ....[82]....
        /*0648*/ 	.word	0x00004a10
        /*064c*/ 	.word	0x000000ff
        /*0650*/ 	.word	0x00000040
        /*0654*/ 	.short	0x010b
        /*0656*/ 	.byte	0x07
	.zero		1


	//   ....[83]....
        /*0658*/ 	.word	0x00004a20
        /*065c*/ 	.word	0x000000ff
        /*0660*/ 	.word	0x00000000
        /*0664*/ 	.short	0x0101
        /*0666*/ 	.byte	0x0e
	.zero		1


	//   ....[84]....
        /*0668*/ 	.word	0x00004a30
        /*066c*/ 	.word	0x000000ff
        /*0670*/ 	.word	0x00000068
        /*0674*/ 	.short	0x010a
        /*0676*/ 	.byte	0x07
	.zero		1


	//   ....[85]....
        /*0678*/ 	.word	0x00004be0
        /*067c*/ 	.word	0x000000ff
        /*0680*/ 	.word	0x00000048
        /*0684*/ 	.short	0x010b
        /*0686*/ 	.byte	0x07
	.zero		1


	//   ....[86]....
        /*0688*/ 	.word	0x00004bf0
        /*068c*/ 	.word	0x000000ff
        /*0690*/ 	.word	0x00000000
        /*0694*/ 	.short	0x0101
        /*0696*/ 	.byte	0x0e
	.zero		1


	//   ....[87]....
        /*0698*/ 	.word	0x00004c00
        /*069c*/ 	.word	0x000000ff
        /*06a0*/ 	.word	0x00000070
        /*06a4*/ 	.short	0x010a
        /*06a6*/ 	.byte	0x07
	.zero		1


	//   ....[88]....
        /*06a8*/ 	.word	0x00004df0
        /*06ac*/ 	.word	0x000000ff
        /*06b0*/ 	.word	0x00000050
        /*06b4*/ 	.short	0x010b
        /*06b6*/ 	.byte	0x07
	.zero		1


	//   ....[89]....
        /*06b8*/ 	.word	0x00004e60
        /*06bc*/ 	.word	0x000000ff
        /*06c0*/ 	.word	0x00000000
        /*06c4*/ 	.short	0x0101
        /*06c6*/ 	.byte	0x0e
	.zero		1


	//   ....[90]....
        /*06c8*/ 	.word	0x00004e70
        /*06cc*/ 	.word	0x000000ff
        /*06d0*/ 	.word	0x00000078
        /*06d4*/ 	.short	0x010a
        /*06d6*/ 	.byte	0x07
	.zero		1


	//   ....[91]....
        /*06d8*/ 	.word	0x00005110
        /*06dc*/ 	.word	0x000000ff
        /*06e0*/ 	.word	0x00000058
        /*06e4*/ 	.short	0x010b
        /*06e6*/ 	.byte	0x07
	.zero		1


	//   ....[92]....
        /*06e8*/ 	.word	0x00005130
        /*06ec*/ 	.word	0x000000ff
        /*06f0*/ 	.word	0x00000000
        /*06f4*/ 	.short	0x0101
        /*06f6*/ 	.byte	0x0d
	.zero		1


	//   ....[93]....
        /*06f8*/ 	.word	0x00005160
        /*06fc*/ 	.word	0x000000ff
        /*0700*/ 	.word	0x00000060
        /*0704*/ 	.short	0x010a
        /*0706*/ 	.byte	0x07
	.zero		1


	//   ....[94]....
        /*0708*/ 	.word	0x00005180
        /*070c*/ 	.word	0x000000ff
        /*0710*/ 	.word	0x00000068
        /*0714*/ 	.short	0x010a
        /*0716*/ 	.byte	0x07
	.zero		1


	//   ....[95]....
        /*0718*/ 	.word	0x000051a0
        /*071c*/ 	.word	0x000000ff
        /*0720*/ 	.word	0x00000070
        /*0724*/ 	.short	0x010a
        /*0726*/ 	.byte	0x07
	.zero		1


	//   ....[96]....
        /*0728*/ 	.word	0x000051e0
        /*072c*/ 	.word	0x00000000
        /*0730*/ 	.word	0x00000078
        /*0734*/ 	.short	0x010a
        /*0736*/ 	.byte	0xff
	.zero		1


	//   ....[97]....
        /*0738*/ 	.word	0x00005510
        /*073c*/ 	.word	0x00000000
        /*0740*/ 	.word	0x00000090
        /*0744*/ 	.short	0x010a
        /*0746*/ 	.byte	0xff
	.zero		1


	//   ....[98]....
        /*0748*/ 	.word	0x00005620
        /*074c*/ 	.word	0x00000000
        /*0750*/ 	.word	0x00000000
        /*0754*/ 	.short	0x0101
        /*0756*/ 	.byte	0xff
	.zero		1


	//   ....[99]....
        /*0758*/ 	.word	0x00006010
        /*075c*/ 	.word	0x00000003
        /*0760*/ 	.word	0x00000040
        /*0764*/ 	.short	0x010a
        /*0766*/ 	.byte	0xff
	.zero		1


	//   ....[100]....
        /*0768*/ 	.word	0x00006020
        /*076c*/ 	.word	0x0000006f
        /*0770*/ 	.word	0x000000b0
        /*0774*/ 	.short	0x010a
        /*0776*/ 	.byte	0xff
	.zero		1


	//   ....[101]....
        /*0778*/ 	.word	0x000061c0
        /*077c*/ 	.word	0x00000003
        /*0780*/ 	.word	0x00000040
        /*0784*/ 	.short	0x010a
        /*0786*/ 	.byte	0xff
	.zero		1


	//   ....[102]....
        /*0788*/ 	.word	0x000062e0
        /*078c*/ 	.word	0x00000000
        /*0790*/ 	.word	0x00000000
        /*0794*/ 	.short	0x0101
        /*0796*/ 	.byte	0xff
	.zero		1


	//   ....[103]....
        /*0798*/ 	.word	0x00006360
        /*079c*/ 	.word	0x0000006f
        /*07a0*/ 	.word	0x000000b0
        /*07a4*/ 	.short	0x010a
        /*07a6*/ 	.byte	0xff
	.zero		1


	//   ....[104]....
        /*07a8*/ 	.word	0x00006f00
        /*07ac*/ 	.word	0x00000000
        /*07b0*/ 	.word	0x00000040
        /*07b4*/ 	.short	0x010a
        /*07b6*/ 	.byte	0xff
	.zero		1


	//   ....[105]....
        /*07b8*/ 	.word	0x00006fc0
        /*07bc*/ 	.word	0x00000000
        /*07c0*/ 	.word	0x00000040
        /*07c4*/ 	.short	0x010a
        /*07c6*/ 	.byte	0xff
	.zero		1


	//   ....[106]....
        /*07c8*/ 	.word	0x000070f0
        /*07cc*/ 	.word	0x00000000
        /*07d0*/ 	.word	0x00000000
        /*07d4*/ 	.short	0x0101
        /*07d6*/ 	.byte	0xff
	.zero		1


	//   ....[107]....
        /*07d8*/ 	.word	0x00007ca0
        /*07dc*/ 	.word	0x00000000
        /*07e0*/ 	.word	0x00000040
        /*07e4*/ 	.short	0x010a
        /*07e6*/ 	.byte	0xff
	.zero		1


	//   ....[108]....
        /*07e8*/ 	.word	0x00007d60
        /*07ec*/ 	.word	0x00000000
        /*07f0*/ 	.word	0x00000040
        /*07f4*/ 	.short	0x010a
        /*07f6*/ 	.byte	0xff
	.zero		1


	//   ....[109]....
        /*07f8*/ 	.word	0x00007e90
        /*07fc*/ 	.word	0x00000000
        /*0800*/ 	.word	0x00000000
        /*0804*/ 	.short	0x0101
        /*0806*/ 	.byte	0xff
	.zero		1


	//   ....[110]....
        /*0808*/ 	.word	0x00008a60
        /*080c*/ 	.word	0x00000000
        /*0810*/ 	.word	0x00000040
        /*0814*/ 	.short	0x010a
        /*0816*/ 	.byte	0xff
	.zero		1


	//   ....[111]....
        /*0818*/ 	.word	0x00008b20
        /*081c*/ 	.word	0x00000000
        /*0820*/ 	.word	0x00000040
        /*0824*/ 	.short	0x010a
        /*0826*/ 	.byte	0xff
	.zero		1


	//   ....[112]....
        /*0828*/ 	.word	0x00008c50
        /*082c*/ 	.word	0x00000000
        /*0830*/ 	.word	0x00000000
        /*0834*/ 	.short	0x0101
        /*0836*/ 	.byte	0xff
	.zero		1


	//   ....[113]....
        /*0838*/ 	.word	0x00008f50
        /*083c*/ 	.word	0x0000006f
        /*0840*/ 	.word	0x00000000
        /*0844*/ 	.short	0x0101
        /*0846*/ 	.byte	0xff
	.zero		1


	//   ....[114]....
        /*0848*/ 	.word	0x00009900
        /*084c*/ 	.word	0x00000002
        /*0850*/ 	.word	0x00000100
        /*0854*/ 	.short	0x010a
        /*0856*/ 	.byte	0xff
	.zero		1


	//   ....[115]....
        /*0858*/ 	.word	0x00009960
        /*085c*/ 	.word	0x00000002
        /*0860*/ 	.word	0x00000020
        /*0864*/ 	.short	0x010a
        /*0866*/ 	.byte	0xff
	.zero		1


	//   ....[116]....
        /*0868*/ 	.word	0x000099c0
        /*086c*/ 	.word	0x00000002
        /*0870*/ 	.word	0x00000020
        /*0874*/ 	.short	0x010a
        /*0876*/ 	.byte	0xff
	.zero		1


	//   ....[117]....
        /*0878*/ 	.word	0x00009a10
        /*087c*/ 	.word	0x00000002
        /*0880*/ 	.word	0x00000090
        /*0884*/ 	.short	0x010a
        /*0886*/ 	.byte	0xff
	.zero		1


	//   ....[118]....
        /*0888*/ 	.word	0x00009a70
        /*088c*/ 	.word	0x00000000
        /*0890*/ 	.word	0x00000000
        /*0894*/ 	.short	0x010a
        /*0896*/ 	.byte	0xff
	.zero		1


	//   ....[119]....
        /*0898*/ 	.word	0x00009ad0
        /*089c*/ 	.word	0x00000000
        /*08a0*/ 	.word	0x00000000
        /*08a4*/ 	.short	0x010a
        /*08a6*/ 	.byte	0xff
	.zero		1


	//   ....[120]....
        /*08a8*/ 	.word	0x00009b30
        /*08ac*/ 	.word	0x00000000
        /*08b0*/ 	.word	0x00000000
        /*08b4*/ 	.short	0x010a
        /*08b6*/ 	.byte	0xff
	.zero		1


	//   ....[121]....
        /*08b8*/ 	.word	0x00009b80
        /*08bc*/ 	.word	0x00000000
        /*08c0*/ 	.word	0x000000f0
        /*08c4*/ 	.short	0x010a
        /*08c6*/ 	.byte	0xff
	.zero		1


	//   ....[122]....
        /*08c8*/ 	.word	0x00009be0
        /*08cc*/ 	.word	0x00000000
        /*08d0*/ 	.word	0x000000a0
        /*08d4*/ 	.short	0x010a
        /*08d6*/ 	.byte	0xff
	.zero		1


	//   ....[123]....
        /*08d8*/ 	.word	0x00009c30
        /*08dc*/ 	.word	0x00000000
        /*08e0*/ 	.word	0x00000090
        /*08e4*/ 	.short	0x010a
        /*08e6*/ 	.byte	0xff
	.zero		1


	//   ....[124]....
        /*08e8*/ 	.word	0x00009c90
        /*08ec*/ 	.word	0x00000000
        /*08f0*/ 	.word	0x000000a0
        /*08f4*/ 	.short	0x010a
        /*08f6*/ 	.byte	0xff
	.zero		1


	//   ....[125]....
        /*08f8*/ 	.word	0x00009cf0
        /*08fc*/ 	.word	0x00000004
        /*0900*/ 	.word	0x00000008
        /*0904*/ 	.short	0x010a
        /*0906*/ 	.byte	0xff
	.zero		1


	//   ....[126]....
        /*0908*/ 	.word	0x00009dd0
        /*090c*/ 	.word	0x00000002
        /*0910*/ 	.word	0x00000008
        /*0914*/ 	.short	0x010a
        /*0916*/ 	.byte	0xff
	.zero		1


	//   ....[127]....
        /*0918*/ 	.word	0x00009e20
        /*091c*/ 	.word	0x00000000
        /*0920*/ 	.word	0x00000090
        /*0924*/ 	.short	0x010a
        /*0926*/ 	.byte	0xff
	.zero		1


	//   ....[128]....
        /*0928*/ 	.word	0x00009e80
        /*092c*/ 	.word	0x00000000
        /*0930*/ 	.word	0x000000d0
        /*0934*/ 	.short	0x010a
        /*0936*/ 	.byte	0xff
	.zero		1


	//   ....[129]....
        /*0938*/ 	.word	0x00009ee0
        /*093c*/ 	.word	0x00000000
        /*0940*/ 	.word	0x00000000
        /*0944*/ 	.short	0x010a
        /*0946*/ 	.byte	0xff
	.zero		1


	//   ....[130]....
        /*0948*/ 	.word	0x00009f40
        /*094c*/ 	.word	0x00000000
        /*0950*/ 	.word	0x00000000
        /*0954*/ 	.short	0x010a
        /*0956*/ 	.byte	0xff
	.zero		1


	//   ....[131]....
        /*0958*/ 	.word	0x00009fa0
        /*095c*/ 	.word	0x00000000
        /*0960*/ 	.word	0x00000000
        /*0964*/ 	.short	0x010a
        /*0966*/ 	.byte	0xff
	.zero		1


	//   ....[132]....
        /*0968*/ 	.word	0x0000a000
        /*096c*/ 	.word	0x00000000
        /*0970*/ 	.word	0x00000000
        /*0974*/ 	.short	0x010a
        /*0976*/ 	.byte	0xff
	.zero		1


	//   ....[133]....
        /*0978*/ 	.word	0x0000a060
        /*097c*/ 	.word	0x00000000
        /*0980*/ 	.word	0x00000110
        /*0984*/ 	.short	0x010a
        /*0986*/ 	.byte	0xff
	.zero		1


	//   ....[134]....
        /*0988*/ 	.word	0x0000a0b0
        /*098c*/ 	.word	0x00000000
        /*0990*/ 	.word	0x00000090
        /*0994*/ 	.short	0x010a
        /*0996*/ 	.byte	0xff
	.zero		1


	//   ....[135]....
        /*0998*/ 	.word	0x0000a110
        /*099c*/ 	.word	0x00000000
        /*09a0*/ 	.word	0x00000088
        /*09a4*/ 	.short	0x010a
        /*09a6*/ 	.byte	0xff
	.zero		1


	//   ....[136]....
        /*09a8*/ 	.word	0x0000a170
        /*09ac*/ 	.word	0x00000000
        /*09b0*/ 	.word	0x00000060
        /*09b4*/ 	.short	0x010a
        /*09b6*/ 	.byte	0xff
	.zero		1


	//   ....[137]....
        /*09b8*/ 	.word	0x0000a1d0
        /*09bc*/ 	.word	0x00000000
        /*09c0*/ 	.word	0x00000068
        /*09c4*/ 	.short	0x010a
        /*09c6*/ 	.byte	0xff
	.zero		1


	//   ....[138]....
        /*09c8*/ 	.word	0x0000a230
        /*09cc*/ 	.word	0x00000000
        /*09d0*/ 	.word	0x00000070
        /*09d4*/ 	.short	0x010a
        /*09d6*/ 	.byte	0xff
	.zero		1


	//   ....[139]....
        /*09d8*/ 	.word	0x0000a290
        /*09dc*/ 	.word	0x00000000
        /*09e0*/ 	.word	0x00000078
        /*09e4*/ 	.short	0x010a
        /*09e6*/ 	.byte	0xff
	.zero		1


	//   ....[140]....
        /*09e8*/ 	.word	0x0000a2f0
        /*09ec*/ 	.word	0x00000000
        /*09f0*/ 	.word	0x00000060
        /*09f4*/ 	.short	0x010a
        /*09f6*/ 	.byte	0xff
	.zero		1


	//   ....[141]....
        /*09f8*/ 	.word	0x0000a350
        /*09fc*/ 	.word	0x00000000
        /*0a00*/ 	.word	0x00000068
        /*0a04*/ 	.short	0x010a
        /*0a06*/ 	.byte	0xff
	.zero		1


	//   ....[142]....
        /*0a08*/ 	.word	0x0000a3b0
        /*0a0c*/ 	.word	0x00000000
        /*0a10*/ 	.word	0x00000070
        /*0a14*/ 	.short	0x010a
        /*0a16*/ 	.byte	0xff
	.zero		1


	//   ....[143]....
        /*0a18*/ 	.word	0x0000a400
        /*0a1c*/ 	.word	0x00000000
        /*0a20*/ 	.word	0x00000090
        /*0a24*/ 	.short	0x010a
        /*0a26*/ 	.byte	0xff
	.zero		1


	//   ....[144]....
        /*0a28*/ 	.word	0x0000a450
        /*0a2c*/ 	.word	0x00000003
        /*0a30*/ 	.word	0x00000040
        /*0a34*/ 	.short	0x010a
        /*0a36*/ 	.byte	0xff
	.zero		1


	//   ....[145]....
        /*0a38*/ 	.word	0x0000a4a0
        /*0a3c*/ 	.word	0x0000006f
        /*0a40*/ 	.word	0x000000b0
        /*0a44*/ 	.short	0x010a
        /*0a46*/ 	.byte	0xff
	.zero		1


	//   ....[146]....
        /*0a48*/ 	.word	0x0000a4f0
        /*0a4c*/ 	.word	0x00000000
        /*0a50*/ 	.word	0x00000040
        /*0a54*/ 	.short	0x010a
        /*0a56*/ 	.byte	0xff
	.zero		1


	//   ....[147]....
        /*0a58*/ 	.word	0x0000a540
        /*0a5c*/ 	.word	0x00000000
        /*0a60*/ 	.word	0x00000040
        /*0a64*/ 	.short	0x010a
        /*0a66*/ 	.byte	0xff
	.zero		1


	//   ....[148]....
        /*0a68*/ 	.word	0x0000a590
        /*0a6c*/ 	.word	0x00000000
        /*0a70*/ 	.word	0x00000040
        /*0a74*/ 	.short	0x010a
        /*0a76*/ 	.byte	0xff
	.zero		1


	//----- nvinfo : EIATTR_NUM_MBARRIERS
	.align		4
.L_48:
        /*0a78*/ 	.byte	0x03, 0x38
        /*0a7a*/ 	.short	0x0023


	//----- nvinfo : EIATTR_EXIT_INSTR_OFFSETS
	.align		4
        /*0a7c*/ 	.byte	0x04, 0x1c
        /*0a7e*/ 	.short	(.L_50 - .L_49)


	//   ....[0]....
.L_49:
        /*0a80*/ 	.word	0x00002830


	//   ....[1]....
        /*0a84*/ 	.word	0x00002d30


	//   ....[2]....
        /*0a88*/ 	.word	0x00002d90


	//   ....[3]....
        /*0a8c*/ 	.word	0x00004030


	//   ....[4]....
        /*0a90*/ 	.word	0x00005210


	//   ....[5]....
        /*0a94*/ 	.word	0x00005250


	//   ....[6]....
        /*0a98*/ 	.word	0x000098f0


	//----- nvinfo : EIATTR_MAX_THREADS
	.align		4
.L_50:
        /*0a9c*/ 	.byte	0x04, 0x05
        /*0a9e*/ 	.short	(.L_52 - .L_51)
.L_51:
        /*0aa0*/ 	.word	0x00000100
        /*0aa4*/ 	.word	0x00000001
        /*0aa8*/ 	.word	0x00000001


	//----- nvinfo : EIATTR_CRS_STACK_SIZE
	.align		4
.L_52:
        /*0aac*/ 	.byte	0x04, 0x1e
        /*0aae*/ 	.short	(.L_54 - .L_53)
.L_53:
        /*0ab0*/ 	.word	0x00000000


	//----- nvinfo : EIATTR_CBANK_PARAM_SIZE
	.align		4
.L_54:
        /*0ab4*/ 	.byte	0x03, 0x19
        /*0ab6*/ 	.short	0x0800


	//----- nvinfo : EIATTR_PARAM_CBANK
	.align		4
        /*0ab8*/ 	.byte	0x04, 0x0a
        /*0aba*/ 	.short	(.L_56 - .L_55)
	.align		4
.L_55:
        /*0abc*/ 	.word	index@(.nv.constant0._ZN7cutlass13device_kernelINS_4gemm6kernel13GemmUniversalIN4cute5tupleIJiiiiEEENS1_10collective13CollectiveMmaINS1_35MainloopSm100TmaUmmaWarpSpecializedILi4ELi2ELi4ENS5_IJNS4_1CILi2EEENSA_ILi1EEESC_EEEEENS5_IJNSA_ILi128EEENSA_ILi256EEENSA_ILi64EEEEEENS_12float_e4m3_tENS5_IJlSC_lEEESJ_SK_NS4_8TiledMMAINS4_8MMA_AtomIJNS4_10MMA_TraitsINS4_25SM100_MMA_F8F6F4_2x1SM_SSEJSJ_SJ_fSF_SG_NS4_17integral_constantINS4_4UMMA5MajorELSR_0EEESS_NSP_INSQ_7ScaleInELST_0EEESU_EEEEEENS4_6LayoutINS5_IJSC_SC_SC_EEENS5_IJNSA_ILi0EEESZ_SZ_EEEEENS5_IJNS4_10UnderscoreES12_S12_EEEEENS4_18SM100_TMA_2SM_LOADENS4_14ComposedLayoutINS4_7SwizzleILi2ELi4ELi3EEENS4_18smem_ptr_flag_bitsILi8EEENSX_INS5_IJNSA_ILi8EEESH_EEENS5_IJSH_SC_EEEEEEEvNS4_8identityES15_S1F_vS1G_EENS_8epilogue10collective18CollectiveEpilogueINS1I_23Sm100TmaWarpSpecializedILi4ELi2ELi32ELb0ELb0EEEJNS5_IJSH_SG_SH_EEENS5_IJNSX_ISH_SC_EENSX_INS5_IJNSA_ILi32EEESB_EEENS5_IJSC_SF_EEEEEEEESJ_SK_SJ_SK_NS1I_6fusion15FusionCallbacksIS1M_NS1U_17LinearCombinationISJ_fSJ_fLNS_15FloatRoundStyleE2EEES1N_S1T_JEEENS4_5SM1004TMEM4LOAD26SM100_TMEM_LOAD_32dp32b32xENS4_13SM90_TMA_LOADENS16_INS17_ILi1ELi4ELi3EEES1A_NSX_INS5_IJS1B_S1P_EEENS5_IJS1P_SC_EEEEEEENS4_39AutoVectorizingCopyWithAssumedAlignmentILi128EEENS4_14SM90_TMA_STOREES29_S2B_S2B_EEEvvEEEEvNT_6ParamsE)
        /*0ac0*/ 	.short	0x0380
        /*0ac2*/ 	.short	0x0800


	//----- nvinfo : EIATTR_SW_WAR
	.align		4
.L_56:
        /*0ac4*/ 	.byte	0x04, 0x36
        /*0ac6*/ 	.short	(.L_58 - .L_57)
.L_57:
        /*0ac8*/ 	.word	0x00000008
.L_58:


//--------------------- .nv.callgraph             --------------------------
	.section	.nv.callgraph,"",@"SHT_CUDA_CALLGRAPH"
	.align	4
	.sectionentsize	8
	.align		4
        /*0000*/ 	.word	0x00000000
	.align		4
        /*0004*/ 	.word	0xffffffff
	.align		4
        /*0008*/ 	.word	index@(_ZN7cutlass13device_kernelINS_4gemm6kernel13GemmUniversalIN4cute5tupleIJiiiiEEENS1_10collective13CollectiveMmaINS1_35MainloopSm100TmaUmmaWarpSpecializedILi4ELi2ELi4ENS5_IJNS4_1CILi2EEENSA_ILi1EEESC_EEEEENS5_IJNSA_ILi128EEENSA_ILi256EEENSA_ILi64EEEEEENS_12float_e4m3_tENS5_IJlSC_lEEESJ_SK_NS4_8TiledMMAINS4_8MMA_AtomIJNS4_10MMA_TraitsINS4_25SM100_MMA_F8F6F4_2x1SM_SSEJSJ_SJ_fSF_SG_NS4_17integral_constantINS4_4UMMA5MajorELSR_0EEESS_NSP_INSQ_7ScaleInELST_0EEESU_EEEEEENS4_6LayoutINS5_IJSC_SC_SC_EEENS5_IJNSA_ILi0EEESZ_SZ_EEEEENS5_IJNS4_10UnderscoreES12_S12_EEEEENS4_18SM100_TMA_2SM_LOADENS4_14ComposedLayoutINS4_7SwizzleILi2ELi4ELi3EEENS4_18smem_ptr_flag_bitsILi8EEENSX_INS5_IJNSA_ILi8EEESH_EEENS5_IJSH_SC_EEEEEEEvNS4_8identityES15_S1F_vS1G_EENS_8epilogue10collective18CollectiveEpilogueINS1I_23Sm100TmaWarpSpecializedILi4ELi2ELi32ELb0ELb0EEEJNS5_IJSH_SG_SH_EEENS5_IJNSX_ISH_SC_EENSX_INS5_IJNSA_ILi32EEESB_EEENS5_IJSC_SF_EEEEEEEESJ_SK_SJ_SK_NS1I_6fusion15FusionCallbacksIS1M_NS1U_17LinearCombinationISJ_fSJ_fLNS_15FloatRoundStyleE2EEES1N_S1T_JEEENS4_5SM1004TMEM4LOAD26SM100_TMEM_LOAD_32dp32b32xENS4_13SM90_TMA_LOADENS16_INS17_ILi1ELi4ELi3EEES1A_NSX_INS5_IJS1B_S1P_EEENS5_IJS1P_SC_EEEEEEENS4_39AutoVectorizingCopyWithAssumedAlignmentILi128EEENS4_14SM90_TMA_STOREES29_S2B_S2B_EEEvvEEEEvNT_6ParamsE)
	.align		4
        /*000c*/ 	.word	index@(__assertfail)
	.align		4
        /*0010*/ 	.word	0x00000000
	.align		4
        /*0014*/ 	.word	0xfffffffe
	.align		4
        /*0018*/ 	.word	0x00000000
	.align		4
        /*001c*/ 	.word	0xfffffffd
	.align		4
        /*0020*/ 	.word	0x00000000
	.align		4
        /*0024*/ 	.word	0xfffffffc


//--------------------- .nv.constant4             --------------------------
	.section	.nv.constant4,"a",@progbits
	.align	8
	.align		8
.nv.constant4:
        /*0000*/ 	.dword	__assertfail
	.align		8
        /*0008*/ 	.dword	__unnamed_1
	.align		8
        /*0010*/ 	.dword	__unnamed_2
	.align		8
        /*0018*/ 	.dword	__unnamed_3
	.align		8
        /*0020*/ 	.dword	_ZN39_INTERNAL_a7c3caf1_4_k_cu_e2e5ec6a_87684cuda3std3__45__cpo5beginE
	.align		8
        /*0028*/ 	.dword	_ZN39_INTERNAL_a7c3caf1_4_k_cu_e2e5ec6a_87684cuda3std3__45__cpo3endE
	.align		8
        /*0030*/ 	.dword	_ZN39_INTERNAL_a7c3caf1_4_k_cu_e2e5ec6a_87684cuda3std3__45__cpo6cbeginE
	.align		8
        /*0038*/ 	.dword	_ZN39_INTERNAL_a7c3caf1_4_k_cu_e2e5ec6a_87684cuda3std3__45__cpo4cendE
	.align		8
        /*0040*/ 	.dword	_ZN39_INTERNAL_a7c3caf1_4_k_cu_e2e5ec6a_87684cuda3std3__441_GLOBAL__N__a7c3caf1_4_k_cu_e2e5ec6a_87686ignoreE
	.align		8
        /*0048*/ 	.dword	_ZN39_INTERNAL_a7c3caf1_4_k_cu_e2e5ec6a_87684cuda3std3__419piecewise_constructE
	.align		8
        /*0050*/ 	.dword	_ZN39_INTERNAL_a7c3caf1_4_k_cu_e2e5ec6a_87684cuda3std3__48in_placeE
	.align		8
        /*0058*/ 	.dword	_ZN39_INTERNAL_a7c3caf1_4_k_cu_e2e5ec6a_87684cuda3std6ranges3__45__cpo4swapE
	.align		8
        /*0060*/ 	.dword	_ZN39_INTERNAL_a7c3caf1_4_k_cu_e2e5ec6a_87684cuda3std6ranges3__45__cpo9iter_moveE
	.align		8
        /*0068*/ 	.dword	_ZN39_INTERNAL_a7c3caf1_4_k_cu_e2e5ec6a_87684cute7productE
	.align		8
        /*0070*/ 	.dword	_ZN39_INTERNAL_a7c3caf1_4_k_cu_e2e5ec6a_87684cute1_E
	.align		8
        /*0078*/ 	.dword	$str$25
	.align		8
        /*0080*/ 	.dword	$str$26
	.align		8
        /*0088*/ 	.dword	$str$27
	.align		8
        /*0090*/ 	.dword	$str$28


//--------------------- .text._ZN7cutlass13device_kernelINS_4gemm6kernel13GemmUniversalIN4cute5tupleIJiiiiEEENS1_10collective13CollectiveMmaINS1_35MainloopSm100TmaUmmaWarpSpecializedILi4ELi2ELi4ENS5_IJNS4_1CILi2EEENSA_ILi1EEESC_EEEEENS5_IJNSA_ILi128EEENSA_ILi256EEENSA_ILi64EEEEEENS_12float_e4m3_tENS5_IJlSC_lEEESJ_SK_NS4_8TiledMMAINS4_8MMA_AtomIJNS4_10MMA_TraitsINS4_25SM100_MMA_F8F6F4_2x1SM_SSEJSJ_SJ_fSF_SG_NS4_17integral_constantINS4_4UMMA5MajorELSR_0EEESS_NSP_INSQ_7ScaleInELST_0EEESU_EEEEEENS4_6LayoutINS5_IJSC_SC_SC_EEENS5_IJNSA_ILi0EEESZ_SZ_EEEEENS5_IJNS4_10UnderscoreES12_S12_EEEEENS4_18SM100_TMA_2SM_LOADENS4_14ComposedLayoutINS4_7SwizzleILi2ELi4ELi3EEENS4_18smem_ptr_flag_bitsILi8EEENSX_INS5_IJNSA_ILi8EEESH_EEENS5_IJSH_SC_EEEEEEEvNS4_8identityES15_S1F_vS1G_EENS_8epilogue10collective18CollectiveEpilogueINS1I_23Sm100TmaWarpSpecializedILi4ELi2ELi32ELb0ELb0EEEJNS5_IJSH_SG_SH_EEENS5_IJNSX_ISH_SC_EENSX_INS5_IJNSA_ILi32EEESB_EEENS5_IJSC_SF_EEEEEEEESJ_SK_SJ_SK_NS1I_6fusion15FusionCallbacksIS1M_NS1U_17LinearCombinationISJ_fSJ_fLNS_15FloatRoundStyleE2EEES1N_S1T_JEEENS4_5SM1004TMEM4LOAD26SM100_TMEM_LOAD_32dp32b32xENS4_13SM90_TMA_LOADENS16_INS17_ILi1ELi4ELi3EEES1A_NSX_INS5_IJS1B_S1P_EEENS5_IJS1P_SC_EEEEEEENS4_39AutoVectorizingCopyWithAssumedAlignmentILi128EEENS4_14SM90_TMA_STOREES29_S2B_S2B_EEEvvEEEEvNT_6ParamsE --------------------------
	.section	.text._ZN7cutlass13device_kernelINS_4gemm6kernel13GemmUniversalIN4cute5tupleIJiiiiEEENS1_10collective13CollectiveMmaINS1_35MainloopSm100TmaUmmaWarpSpecializedILi4ELi2ELi4ENS5_IJNS4_1CILi2EEENSA_ILi1EEESC_EEEEENS5_IJNSA_ILi128EEENSA_ILi256EEENSA_ILi64EEEEEENS_12float_e4m3_tENS5_IJlSC_lEEESJ_SK_NS4_8TiledMMAINS4_8MMA_AtomIJNS4_10MMA_TraitsINS4_25SM100_MMA_F8F6F4_2x1SM_SSEJSJ_SJ_fSF_SG_NS4_17integral_constantINS4_4UMMA5MajorELSR_0EEESS_NSP_INSQ_7ScaleInELST_0EEESU_EEEEEENS4_6LayoutINS5_IJSC_SC_SC_EEENS5_IJNSA_ILi0EEESZ_SZ_EEEEENS5_IJNS4_10UnderscoreES12_S12_EEEEENS4_18SM100_TMA_2SM_LOADENS4_14ComposedLayoutINS4_7SwizzleILi2ELi4ELi3EEENS4_18smem_ptr_flag_bitsILi8EEENSX_INS5_IJNSA_ILi8EEESH_EEENS5_IJSH_SC_EEEEEEEvNS4_8identityES15_S1F_vS1G_EENS_8epilogue10collective18CollectiveEpilogueINS1I_23Sm100TmaWarpSpecializedILi4ELi2ELi32ELb0ELb0EEEJNS5_IJSH_SG_SH_EEENS5_IJNSX_ISH_SC_EENSX_INS5_IJNSA_ILi32EEESB_EEENS5_IJSC_SF_EEEEEEEESJ_SK_SJ_SK_NS1I_6fusion15FusionCallbacksIS1M_NS1U_17LinearCombinationISJ_fSJ_fLNS_15FloatRoundStyleE2EEES1N_S1T_JEEENS4_5SM1004TMEM4LOAD26SM100_TMEM_LOAD_32dp32b32xENS4_13SM90_TMA_LOADENS16_INS17_ILi1ELi4ELi3EEES1A_NSX_INS5_IJS1B_S1P_EEENS5_IJS1P_SC_EEEEEEENS4_39AutoVectorizingCopyWithAssumedAlignmentILi128EEENS4_14SM90_TMA_STOREES29_S2B_S2B_EEEvvEEEEvNT_6ParamsE,"ax",@progbits
	.align	128
.text._ZN7cutlass13device_kernelINS_4gemm6kernel13GemmUniversalIN4cute5tupleIJiiiiEEENS1_10collective13CollectiveMmaINS1_35MainloopSm100TmaUmmaWarpSpecializedILi4ELi2ELi4ENS5_IJNS4_1CILi2EEENSA_ILi1EEESC_EEEEENS5_IJNSA_ILi128EEENSA_ILi256EEENSA_ILi64EEEEEENS_12float_e4m3_tENS5_IJlSC_lEEESJ_SK_NS4_8TiledMMAINS4_8MMA_AtomIJNS4_10MMA_TraitsINS4_25SM100_MMA_F8F6F4_2x1SM_SSEJSJ_SJ_fSF_SG_NS4_17integral_constantINS4_4UMMA5MajorELSR_0EEESS_NSP_INSQ_7ScaleInELST_0EEESU_EEEEEENS4_6LayoutINS5_IJSC_SC_SC_EEENS5_IJNSA_ILi0EEESZ_SZ_EEEEENS5_IJNS4_10UnderscoreES12_S12_EEEEENS4_18SM100_TMA_2SM_LOADENS4_14ComposedLayoutINS4_7SwizzleILi2ELi4ELi3EEENS4_18smem_ptr_flag_bitsILi8EEENSX_INS5_IJNSA_ILi8EEESH_EEENS5_IJSH_SC_EEEEEEEvNS4_8identityES15_S1F_vS1G_EENS_8epilogue10collective18CollectiveEpilogueINS1I_23Sm100TmaWarpSpecializedILi4ELi2ELi32ELb0ELb0EEEJNS5_IJSH_SG_SH_EEENS5_IJNSX_ISH_SC_EENSX_INS5_IJNSA_ILi32EEESB_EEENS5_IJSC_SF_EEEEEEEESJ_SK_SJ_SK_NS1I_6fusion15FusionCallbacksIS1M_NS1U_17LinearCombinationISJ_fSJ_fLNS_15FloatRoundStyleE2EEES1N_S1T_JEEENS4_5SM1004TMEM4LOAD26SM100_TMEM_LOAD_32dp32b32xENS4_13SM90_TMA_LOADENS16_INS17_ILi1ELi4ELi3EEES1A_NSX_INS5_IJS1B_S1P_EEENS5_IJS1P_SC_EEEEEEENS4_39AutoVectorizingCopyWithAssumedAlignmentILi128EEENS4_14SM90_TMA_STOREES29_S2B_S2B_EEEvvEEEEvNT_6ParamsE:
        .type           _ZN7cutlass13device_kernelINS_4gemm6kernel13GemmUniversalIN4cute5tupleIJiiiiEEENS1_10collective13CollectiveMmaINS1_35MainloopSm100TmaUmmaWarpSpecializedILi4ELi2ELi4ENS5_IJNS4_1CILi2EEENSA_ILi1EEESC_EEEEENS5_IJNSA_ILi128EEENSA_ILi256EEENSA_ILi64EEEEEENS_12float_e4m3_tENS5_IJlSC_lEEESJ_SK_NS4_8TiledMMAINS4_8MMA_AtomIJNS4_10MMA_TraitsINS4_25SM100_MMA_F8F6F4_2x1SM_SSEJSJ_SJ_fSF_SG_NS4_17integral_constantINS4_4UMMA5MajorELSR_0EEESS_NSP_INSQ_7ScaleInELST_0EEESU_EEEEEENS4_6LayoutINS5_IJSC_SC_SC_EEENS5_IJNSA_ILi0EEESZ_SZ_EEEEENS5_IJNS4_10UnderscoreES12_S12_EEEEENS4_18SM100_TMA_2SM_LOADENS4_14ComposedLayoutINS4_7SwizzleILi2ELi4ELi3EEENS4_18smem_ptr_flag_bitsILi8EEENSX_INS5_IJNSA_ILi8EEESH_EEENS5_IJSH_SC_EEEEEEEvNS4_8identityES15_S1F_vS1G_EENS_8epilogue10collective18CollectiveEpilogueINS1I_23Sm100TmaWarpSpecializedILi4ELi2ELi32ELb0ELb0EEEJNS5_IJSH_SG_SH_EEENS5_IJNSX_ISH_SC_EENSX_INS5_IJNSA_ILi32EEESB_EEENS5_IJSC_SF_EEEEEEEESJ_SK_SJ_SK_NS1I_6fusion15FusionCallbacksIS1M_NS1U_17LinearCombinationISJ_fSJ_fLNS_15FloatRoundStyleE2EEES1N_S1T_JEEENS4_5SM1004TMEM4LOAD26SM100_TMEM_LOAD_32dp32b32xENS4_13SM90_TMA_LOADENS16_INS17_ILi1ELi4ELi3EEES1A_NSX_INS5_IJS1B_S1P_EEENS5_IJS1P_SC_EEEEEEENS4_39AutoVectorizingCopyWithAssumedAlignmentILi128EEENS4_14SM90_TMA_STOREES29_S2B_S2B_EEEvvEEEEvNT_6ParamsE,@function
        .size           _ZN7cutlass13device_kernelINS_4gemm6kernel13GemmUniversalIN4cute5tupleIJiiiiEEENS1_10collective13CollectiveMmaINS1_35MainloopSm100TmaUmmaWarpSpecializedILi4ELi2ELi4ENS5_IJNS4_1CILi2EEENSA_ILi1EEESC_EEEEENS5_IJNSA_ILi128EEENSA_ILi256EEENSA_ILi64EEEEEENS_12float_e4m3_tENS5_IJlSC_lEEESJ_SK_NS4_8TiledMMAINS4_8MMA_AtomIJNS4_10MMA_TraitsINS4_25SM100_MMA_F8F6F4_2x1SM_SSEJSJ_SJ_fSF_SG_NS4_17integral_constantINS4_4UMMA5MajorELSR_0EEESS_NSP_INSQ_7ScaleInELST_0EEESU_EEEEEENS4_6LayoutINS5_IJSC_SC_SC_EEENS5_IJNSA_ILi0EEESZ_SZ_EEEEENS5_IJNS4_10UnderscoreES12_S12_EEEEENS4_18SM100_TMA_2SM_LOADENS4_14ComposedLayoutINS4_7SwizzleILi2ELi4ELi3EEENS4_18smem_ptr_flag_bitsILi8EEENSX_INS5_IJNSA_ILi8EEESH_EEENS5_IJSH_SC_EEEEEEEvNS4_8identityES15_S1F_vS1G_EENS_8epilogue10collective18CollectiveEpilogueINS1I_23Sm100TmaWarpSpecializedILi4ELi2ELi32ELb0ELb0EEEJNS5_IJSH_SG_SH_EEENS5_IJNSX_ISH_SC_EENSX_INS5_IJNSA_ILi32EEESB_EEENS5_IJSC_SF_EEEEEEEESJ_SK_SJ_SK_NS1I_6fusion15FusionCallbacksIS1M_NS1U_17LinearCombinationISJ_fSJ_fLNS_15FloatRoundStyleE2EEES1N_S1T_JEEENS4_5SM1004TMEM4LOAD26SM100_TMEM_LOAD_32dp32b32xENS4_13SM90_TMA_LOADENS16_INS17_ILi1ELi4ELi3EEES1A_NSX_INS5_IJS1B_S1P_EEENS5_IJS1P_SC_EEEEEEENS4_39AutoVectorizingCopyWithAssumedAlignmentILi128EEENS4_14SM90_TMA_STOREES29_S2B_S2B_EEEvvEEEEvNT_6ParamsE,(.L_x_191 - _ZN7cutlass13device_kernelINS_4gemm6kernel13GemmUniversalIN4cute5tupleIJiiiiEEENS1_10collective13CollectiveMmaINS1_35MainloopSm100TmaUmmaWarpSpecializedILi4ELi2ELi4ENS5_IJNS4_1CILi2EEENSA_ILi1EEESC_EEEEENS5_IJNSA_ILi128EEENSA_ILi256EEENSA_ILi64EEEEEENS_12float_e4m3_tENS5_IJlSC_lEEESJ_SK_NS4_8TiledMMAINS4_8MMA_AtomIJNS4_10MMA_TraitsINS4_25SM100_MMA_F8F6F4_2x1SM_SSEJSJ_SJ_fSF_SG_NS4_17integral_constantINS4_4UMMA5MajorELSR_0EEESS_NSP_INSQ_7ScaleInELST_0EEESU_EEEEEENS4_6LayoutINS5_IJSC_SC_SC_EEENS5_IJNSA_ILi0EEESZ_SZ_EEEEENS5_IJNS4_10UnderscoreES12_S12_EEEEENS4_18SM100_TMA_2SM_LOADENS4_14ComposedLayoutINS4_7SwizzleILi2ELi4ELi3EEENS4_18smem_ptr_flag_bitsILi8EEENSX_INS5_IJNSA_ILi8EEESH_EEENS5_IJSH_SC_EEEEEEEvNS4_8identityES15_S1F_vS1G_EENS_8epilogue10collective18CollectiveEpilogueINS1I_23Sm100TmaWarpSpecializedILi4ELi2ELi32ELb0ELb0EEEJNS5_IJSH_SG_SH_EEENS5_IJNSX_ISH_SC_EENSX_INS5_IJNSA_ILi32EEESB_EEENS5_IJSC_SF_EEEEEEEESJ_SK_SJ_SK_NS1I_6fusion15FusionCallbacksIS1M_NS1U_17LinearCombinationISJ_fSJ_fLNS_15FloatRoundStyleE2EEES1N_S1T_JEEENS4_5SM1004TMEM4LOAD26SM100_TMEM_LOAD_32dp32b32xENS4_13SM90_TMA_LOADENS16_INS17_ILi1ELi4ELi3EEES1A_NSX_INS5_IJS1B_S1P_EEENS5_IJS1P_SC_EEEEEEENS4_39AutoVectorizingCopyWithAssumedAlignmentILi128EEENS4_14SM90_TMA_STOREES29_S2B_S2B_EEEvvEEEEvNT_6ParamsE)
        .other          _ZN7cutlass13device_kernelINS_4gemm6kernel13GemmUniversalIN4cute5tupleIJiiiiEEENS1_10collective13CollectiveMmaINS1_35MainloopSm100TmaUmmaWarpSpecializedILi4ELi2ELi4ENS5_IJNS4_1CILi2EEENSA_ILi1EEESC_EEEEENS5_IJNSA_ILi128EEENSA_ILi256EEENSA_ILi64EEEEEENS_12float_e4m3_tENS5_IJlSC_lEEESJ_SK_NS4_8TiledMMAINS4_8MMA_AtomIJNS4_10MMA_TraitsINS4_25SM100_MMA_F8F6F4_2x1SM_SSEJSJ_SJ_fSF_SG_NS4_17integral_constantINS4_4UMMA5MajorELSR_0EEESS_NSP_INSQ_7ScaleInELST_0EEESU_EEEEEENS4_6LayoutINS5_IJSC_SC_SC_EEENS5_IJNSA_ILi0EEESZ_SZ_EEEEENS5_IJNS4_10UnderscoreES12_S12_EEEEENS4_18SM100_TMA_2SM_LOADENS4_14ComposedLayoutINS4_7SwizzleILi2ELi4ELi3EEENS4_18smem_ptr_flag_bitsILi8EEENSX_INS5_IJNSA_ILi8EEESH_EEENS5_IJSH_SC_EEEEEEEvNS4_8identityES15_S1F_vS1G_EENS_8epilogue10collective18CollectiveEpilogueINS1I_23Sm100TmaWarpSpecializedILi4ELi2ELi32ELb0ELb0EEEJNS5_IJSH_SG_SH_EEENS5_IJNSX_ISH_SC_EENSX_INS5_IJNSA_ILi32EEESB_EEENS5_IJSC_SF_EEEEEEEESJ_SK_SJ_SK_NS1I_6fusion15FusionCallbacksIS1M_NS1U_17LinearCombinationISJ_fSJ_fLNS_15FloatRoundStyleE2EEES1N_S1T_JEEENS4_5SM1004TMEM4LOAD26SM100_TMEM_LOAD_32dp32b32xENS4_13SM90_TMA_LOADENS16_INS17_ILi1ELi4ELi3EEES1A_NSX_INS5_IJS1B_S1P_EEENS5_IJS1P_SC_EEEEEEENS4_39AutoVectorizingCopyWithAssumedAlignmentILi128EEENS4_14SM90_TMA_STOREES29_S2B_S2B_EEEvvEEEEvNT_6ParamsE,@"STO_CUDA_ENTRY STV_DEFAULT"
_ZN7cutlass13device_kernelINS_4gemm6kernel13GemmUniversalIN4cute5tupleIJiiiiEEENS1_10collective13CollectiveMmaINS1_35MainloopSm100TmaUmmaWarpSpecializedILi4ELi2ELi4ENS5_IJNS4_1CILi2EEENSA_ILi1EEESC_EEEEENS5_IJNSA_ILi128EEENSA_ILi256EEENSA_ILi64EEEEEENS_12float_e4m3_tENS5_IJlSC_lEEESJ_SK_NS4_8TiledMMAINS4_8MMA_AtomIJNS4_10MMA_TraitsINS4_25SM100_MMA_F8F6F4_2x1SM_SSEJSJ_SJ_fSF_SG_NS4_17integral_constantINS4_4UMMA5MajorELSR_0EEESS_NSP_INSQ_7ScaleInELST_0EEESU_EEEEEENS4_6LayoutINS5_IJSC_SC_SC_EEENS5_IJNSA_ILi0EEESZ_SZ_EEEEENS5_IJNS4_10UnderscoreES12_S12_EEEEENS4_18SM100_TMA_2SM_LOADENS4_14ComposedLayoutINS4_7SwizzleILi2ELi4ELi3EEENS4_18smem_ptr_flag_bitsILi8EEENSX_INS5_IJNSA_ILi8EEESH_EEENS5_IJSH_SC_EEEEEEEvNS4_8identityES15_S1F_vS1G_EENS_8epilogue10collective18CollectiveEpilogueINS1I_23Sm100TmaWarpSpecializedILi4ELi2ELi32ELb0ELb0EEEJNS5_IJSH_SG_SH_EEENS5_IJNSX_ISH_SC_EENSX_INS5_IJNSA_ILi32EEESB_EEENS5_IJSC_SF_EEEEEEEESJ_SK_SJ_SK_NS1I_6fusion15FusionCallbacksIS1M_NS1U_17LinearCombinationISJ_fSJ_fLNS_15FloatRoundStyleE2EEES1N_S1T_JEEENS4_5SM1004TMEM4LOAD26SM100_TMEM_LOAD_32dp32b32xENS4_13SM90_TMA_LOADENS16_INS17_ILi1ELi4ELi3EEES1A_NSX_INS5_IJS1B_S1P_EEENS5_IJS1P_SC_EEEEEEENS4_39AutoVectorizingCopyWithAssumedAlignmentILi128EEENS4_14SM90_TMA_STOREES29_S2B_S2B_EEEvvEEEEvNT_6ParamsE:
[----:B------:R-:W1:Y:S01]  /*0000*/  LDC R1, c[0x0][0x37c] ;  /* 0x0000df00ff017b82 */ /* 0x000e620000000800 */
[----:B------:R-:W2:Y:S01]  /*0010*/  S2R R109, SR_TID.X ;  /* 0x00000000006d7919 */ /* 0x000ea20000002100 */
[----:B------:R-:W3:Y:S06]  /*0020*/  LDCU.64 UR6, c[0x0][0x890] ;  /* 0x00011200ff0677ac */ /* 0x000eec0008000a00 */
[----:B------:R-:W4:Y:S01]  /*0030*/  S2UR UR37, SR_CgaCtaId ;  /* 0x00000000002579c3 */ /* 0x000f220000008800 */
[----:B------:R-:W-:Y:S02]  /*0040*/  PRMT R96, RZ, 0x7610, R96 ;  /* 0x00007610ff607816 */ /* 0x000fe40000000060 */
[----:B------:R-:W-:Y:S01]  /*0050*/  ELECT P1, URZ, PT ;  /* 0x0000000000ff782f */ /* 0x000fe20003820000 */
[----:B------:R-:W1:Y:S01]  /*0060*/  LDCU.64 UR46, c[0x0][0x358] ;  /* 0x00006b00ff2e77ac */ /* 0x000e620008000a00 */
[----:B---3--:R-:W-:-:S04]  /*0070*/  UISETP.NE.U32.AND UP0, UPT, UR6, URZ, UPT ;  /* 0x000000ff0600728c */ /* 0x008fc8000bf05070 */
[----:B------:R-:W-:Y:S02]  /*0080*/  UISETP.NE.AND.EX UP0, UPT, UR7, URZ, UPT, UP0 ;  /* 0x000000ff0700728c */ /* 0x000fe4000bf05300 */
[----:B----4-:R-:W-:Y:S02]  /*0090*/  ULOP3.LUT UR5, UR37, 0x1, URZ, 0xc0, !UPT ;  /* 0x0000000125057892 */ /* 0x010fe4000f8ec0ff */
[----:B------:R-:W-:Y:S01]  /*00a0*/  ULOP3.LUT UR4, UR37, 0x1, URZ, 0x3c, !UPT ;  /* 0x0000000125047892 */ /* 0x000fe2000f8e3cff */
[----:B--2---:R-:W-:-:S05]  /*00b0*/  SHF.R.U32.HI R102, RZ, 0x5, R109 ;  /* 0x00000005ff667819 */ /* 0x004fca000001166d */
[----:B------:R-:W2:Y:S02]  /*00c0*/  SHFL.IDX PT, R0, R102, RZ, 0x1f ;  /* 0x00001fff66007589 */ /* 0x000ea400000e0000 */
[----:B--2---:R-:W-:Y:S01]  /*00d0*/  R2UR UR10, R0 ;  /* 0x00000000000a72ca */ /* 0x004fe200000e0000 */
[----:B-1----:R-:W-:-:S14]  /*00e0*/  BRA.U UP0, `(.L_x_0) ;  /* 0x00000001002c7547 */ /* 0x002fdc000b800000 */
[----:B------:R-:W1:Y:S02]  /*00f0*/  LDCU.64 UR8, c[0x0][0x888] ;  /* 0x00011100ff0877ac */ /* 0x000e640008000a00 */
[----:B-1----:R-:W-:-:S04]  /*0100*/  UISETP.NE.U32.AND UP0, UPT, UR8, URZ, UPT ;  /* 0x000000ff0800728c */ /* 0x002fc8000bf05070 */
[----:B------:R-:W-:-:S09]  /*0110*/  UISETP.NE.AND.EX UP0, UPT, UR9, URZ, UPT, UP0 ;  /* 0x000000ff0900728c */ /* 0x000fd2000bf05300 */
[----:B------:R-:W-:Y:S05]  /*0120*/  BRA.U !UP0, `(.L_x_1) ;  /* 0x0000000108107547 */ /* 0x000fea000b800000 */
[----:B------:R-:W1:Y:S02]  /*0130*/  LDC.64 R2, c[0x0][0x888] ;  /* 0x00022200ff027b82 */ /* 0x000e640000000a00 */
[----:B-1----:R1:W5:Y:S01]  /*0140*/  LDG.E R49, desc[UR46][R2.64] ;  /* 0x0000002e02317981 */ /* 0x002362000c1e1900 */
[----:B------:R-:W-:Y:S01]  /*0150*/  HFMA2 R96, -RZ, RZ, 0, 5.9604644775390625e-08 ;  /* 0x00000001ff607431 */ /* 0x000fe200000001ff */
[----:B------:R-:W-:Y:S05]  /*0160*/  BRA `(.L_x_0) ;  /* 0x00000000000c7947 */ /* 0x000fea0003800000 */
.L_x_1:
[----:B------:R-:W1:Y:S01]  /*0170*/  LDCU UR8, c[0x0][0x880] ;  /* 0x00011000ff0877ac */ /* 0x000e620008000800 */
[----:B------:R-:W-:Y:S01]  /*0180*/  HFMA2 R96, -RZ, RZ, 0, 5.9604644775390625e-08 ;  /* 0x00000001ff607431 */ /* 0x000fe200000001ff */
[----:B-1----:R-:W-:-:S07]  /*0190*/  MOV R49, UR8 ;  /* 0x0000000800317c02 */ /* 0x002fce0008000f00 */
.L_x_0:
[----:B------:R-:W2:Y:S02]  /*01a0*/  LDCU.64 UR8, c[0x0][0x8b0] ;  /* 0x00011600ff0877ac */ /* 0x000ea40008000a00 */
[----:B--2---:R-:W-:-:S04]  /*01b0*/  UISETP.NE.U32.AND UP0, UPT, UR8, URZ, UPT ;  /* 0x000000ff0800728c */ /* 0x004fc8000bf05070 */
[----:B------:R-:W-:-:S09]  /*01c0*/  UISETP.NE.AND.EX UP0, UPT, UR9, URZ, UPT, UP0 ;  /* 0x000000ff0900728c */ /* 0x000fd2000bf05300 */
[----:B------:R-:W-:Y:S05]  /*01d0*/  BRA.U UP0, `(.L_x_2) ;  /* 0x0000000100247547 */ /* 0x000fea000b800000 */
[----:B------:R-:W2:Y:S02]  /*01e0*/  LDCU.64 UR8, c[0x0][0x8a8] ;  /* 0x00011500ff0877ac */ /* 0x000ea40008000a00 */
[----:B--2---:R-:W-:-:S04]  /*01f0*/  UISETP.NE.U32.AND UP0, UPT, UR8, URZ, UPT ;  /* 0x000000ff0800728c */ /* 0x004fc8000bf05070 */
[----:B------:R-:W-:-:S09]  /*0200*/  UISETP.NE.AND.EX UP0, UPT, UR9, URZ, UPT, UP0 ;  /* 0x000000ff0900728c */ /* 0x000fd2000bf05300 */
[----:B------:R-:W-:Y:S05]  /*0210*/  BRA.U !UP0, `(.L_x_3) ;  /* 0x00000001080c7547 */ /* 0x000fea000b800000 */
[----:B-1----:R-:W1:Y:S02]  /*0220*/  LDC.64 R2, c[0x0][0x8a8] ;  /* 0x00022a00ff027b82 */ /* 0x002e640000000a00 */
[----:B-1----:R2:W5:Y:S01]  /*0230*/  LDG.E R47, desc[UR46][R2.64] ;  /* 0x0000002e022f7981 */ /* 0x002562000c1e1900 */
[----:B------:R-:W-:Y:S05]  /*0240*/  BRA `(.L_x_2) ;  /* 0x0000000000087947 */ /* 0x000fea0003800000 */
.L_x_3:
[----:B------:R-:W2:Y:S02]  /*0250*/  LDCU UR8, c[0x0][0x8a0] ;  /* 0x00011400ff0877ac */ /* 0x000ea40008000800 */
[----:B--2---:R-:W-:Y:S02]  /*0260*/  MOV R47, UR8 ;  /* 0x00000008002f7c02 */ /* 0x004fe40008000f00 */
.L_x_2:
[----:B------:R-:W-:Y:S01]  /*0270*/  IMAD.U32 R0, RZ, RZ, UR10 ;  /* 0x0000000aff007e24 */ /* 0x000fe2000f8e00ff */
[----:B------:R-:W-:Y:S04]  /*0280*/  BSSY.RECONVERGENT B0, `(.L_x_4) ;  /* 0x000000c000007945 */ /* 0x000fe80003800200 */
[C---:B------:R-:W-:Y:S02]  /*0290*/  ISETP.NE.OR P2, PT, R0.reuse, 0x1, !P1 ;  /* 0x000000010000780c */ /* 0x040fe40004f45670 */
[----:B------:R-:W-:-:S11]  /*02a0*/  ISETP.NE.OR P0, PT, R0, 0x3, !P1 ;  /* 0x000000030000780c */ /* 0x000fd60004f05670 */
[----:B------:R-:W-:Y:S05]  /*02b0*/  @P2 BRA `(.L_x_5) ;  /* 0x0000000000202947 */ /* 0x000fea0003800000 */
[----:B------:R-:W3:Y:S02]  /*02c0*/  LDCU.64 UR8, c[0x0][0x348] ;  /* 0x00006900ff0877ac */ /* 0x000ee40008000a00 */
[----:B---3--:R-:W-:Y:S02]  /*02d0*/  UIADD3 UR12, UP1, UPT, UR8, 0x80, URZ ;  /* 0x00000080080c7890 */ /* 0x008fe4000ff3e0ff */
[----:B------:R-:W-:Y:S02]  /*02e0*/  UIADD3 UR8, UP0, UPT, UR8, 0x180, URZ ;  /* 0x0000018008087890 */ /* 0x000fe4000ff1e0ff */
[----:B------:R-:W-:Y:S02]  /*02f0*/  UIADD3.X UR13, UPT, UPT, URZ, UR9, URZ, UP1, !UPT ;  /* 0x00000009ff0d7290 */ /* 0x000fe40008ffe4ff */
[----:B------:R-:W-:-:S07]  /*0300*/  UIADD3.X UR9, UPT, UPT, URZ, UR9, URZ, UP0, !UPT ;  /* 0x00000009ff097290 */ /* 0x000fce00087fe4ff */
[----:B------:R3:W-:Y:S02]  /*0310*/  UTMACCTL.PF [UR12] ;  /* 0x000000000c0079b9 */ /* 0x0007e40008040000 */
[----:B------:R3:W-:Y:S02]  /*0320*/  UTMACCTL.PF [UR8] ;  /* 0x00000000080079b9 */ /* 0x0007e40008040000 */
[----:B---3--:R-:W-:Y:S01]  /*0330*/  NOP ;  /* 0x0000000000007918 */ /* 0x008fe20000000000 */
.L_x_5:
[----:B------:R-:W-:Y:S05]  /*0340*/  BSYNC.RECONVERGENT B0 ;  /* 0x0000000000007941 */ /* 0x000fea0003800200 */
.L_x_4:
[----:B------:R-:W-:Y:S04]  /*0350*/  BSSY.RECONVERGENT B0, `(.L_x_6) ;  /* 0x000000a000007945 */ /* 0x000fe80003800200 */
        /* <DEDUP_REMOVED lines=9> */
.L_x_7:
[----:B------:R-:W-:Y:S05]  /*03f0*/  BSYNC.RECONVERGENT B0 ;  /* 0x0000000000007941 */ /* 0x000fea0003800200 */
.L_x_6:
[----:B------:R-:W3:Y:S01]  /*0400*/  LDCU.64 UR8, c[0x0][0x888] ;  /* 0x00011100ff0877ac */ /* 0x000ee20008000a00 */
[----:B------:R-:W-:Y:S02]  /*0410*/  UISETP.EQ.U32.AND UP1, UPT, UR6, URZ, UPT ;  /* 0x000000ff0600728c */ /* 0x000fe4000bf22070 */
[----:B------:R-:W-:Y:S02]  /*0420*/  UPLOP3.LUT UP5, UPT, UPT, UPT, UPT, 0x80, 0x8 ;  /* 0x000000000008789c */ /* 0x000fe40003faf070 */
[----:B---3--:R-:W-:-:S04]  /*0430*/  UISETP.NE.U32.AND UP0, UPT, UR8, URZ, UPT ;  /* 0x000000ff0800728c */ /* 0x008fc8000bf05070 */
[----:B------:R-:W-:-:S04]  /*0440*/  UISETP.NE.AND.EX UP0, UPT, UR9, URZ, UPT, UP0 ;  /* 0x000000ff0900728c */ /* 0x000fc8000bf05300 */
[----:B------:R-:W-:-:S04]  /*0450*/  UISETP.EQ.OR.EX UP2, UPT, UR7, URZ, !UP0, UP1 ;  /* 0x000000ff0700728c */ /* 0x000fc8000c742710 */
[----:B------:R-:W-:-:S05]  /*0460*/  UP2UR UR50, UPR, URZ, 0x4 ;  /* 0x00000004ff327883 */ /* 0x000fca0008000000 */
[----:B------:R-:W-:Y:S07]  /*0470*/  BRA.U !UP2, `(.L_x_8) ;  /* 0x000000010a207547 */ /* 0x000fee000b800000 */
[----:B------:R-:W-:Y:S01]  /*0480*/  UISETP.NE.U32.AND UP2, UPT, UR6, URZ, UPT ;  /* 0x000000ff0600728c */ /* 0x000fe2000bf45070 */
[----:B-----5:R-:W-:Y:S01]  /*0490*/  FSETP.NEU.AND P0, PT, R49, RZ, PT ;  /* 0x000000ff3100720b */ /* 0x020fe20003f0d000 */
[----:B------:R-:W-:Y:S02]  /*04a0*/  USEL UR6, URZ, 0xffffffff, UP0 ;  /* 0xffffffffff067887 */ /* 0x000fe40008000000 */
[----:B------:R-:W-:-:S10]  /*04b0*/  UISETP.NE.AND.EX UP2, UPT, UR7, URZ, UPT, UP2 ;  /* 0x000000ff0700728c */ /* 0x000fd4000bf45320 */
[----:B------:R-:W-:Y:S01]  /*04c0*/  VOTEU.ANY UP1, P0 ;  /* 0x0000000000ff7886 */ /* 0x000fe20000020100 */
[----:B------:R-:W-:-:S04]  /*04d0*/  @!UP2 USEL UR6, URZ, 0xffffffff, UP1 ;  /* 0xffffffffff06a887 */ /* 0x000fc80008800000 */
[----:B------:R-:W-:-:S04]  /*04e0*/  ULOP3.LUT UR6, UR6, 0x1, URZ, 0xc0, !UPT ;  /* 0x0000000106067892 */ /* 0x000fc8000f8ec0ff */
[----:B------:R-:W-:-:S11]  /*04f0*/  UISETP.NE.U32.AND UP5, UPT, UR6, 0x1, UPT ;  /* 0x000000010600788c */ /* 0x000fd6000bfa5070 */
.L_x_8:
[----:B------:R-:W3:Y:S01]  /*0500*/  SHFL.IDX PT, R0, R102, RZ, 0x1f ;  /* 0x00001fff66007589 */ /* 0x000ee200000e0000 */
[----:B------:R-:W-:-:S04]  /*0510*/  UISETP.NE.AND UP1, UPT, UR10, 0x2, UPT ;  /* 0x000000020a00788c */ /* 0x000fc8000bf25270 */
[----:B------:R-:W-:Y:S02]  /*0520*/  UISETP.EQ.AND UP2, UPT, UR5, URZ, !UP1 ;  /* 0x000000ff0500728c */ /* 0x000fe4000cf42270 */
[----:B------:R-:W-:-:S04]  /*0530*/  USEL UR6, URZ, 0x1, UP1 ;  /* 0x00000001ff067887 */ /* 0x000fc80008800000 */
[----:B------:R-:W-:Y:S02]  /*0540*/  PLOP3.LUT P5, PT, P1, PT, UP2, 0x80, 0x8 ;  /* 0x000000000008781c */ /* 0x000fe40000faf028 */
[----:B---3--:R-:W-:-:S13]  /*0550*/  ISETP.NE.AND P0, PT, R0, RZ, PT ;  /* 0x000000ff0000720c */ /* 0x008fda0003f05270 */
[----:B------:R-:W-:Y:S05]  /*0560*/  @P0 BRA `(.L_x_9) ;  /* 0x0000000000440947 */ /* 0x000fea0003800000 */
[----:B------:R-:W-:Y:S01]  /*0570*/  UMOV UR8, 0x400 ;  /* 0x0000040000087882 */ /* 0x000fe20000000000 */
[----:B------:R-:W-:Y:S01]  /*0580*/  UMOV UR7, 0x1 ;  /* 0x0000000100077882 */ /* 0x000fe20000000000 */
[----:B------:R-:W-:Y:S02]  /*0590*/  ULEA UR8, UR37, UR8, 0x18 ;  /* 0x0000000825087291 */ /* 0x000fe4000f8ec0ff */
[----:B------:R-:W-:-:S04]  /*05a0*/  UIADD3 UR12, UPT, UPT, -UR7, 0x100000, URZ ;  /* 0x00100000070c7890 */ /* 0x000fc8000fffe1ff */
[----:B------:R-:W-:Y:S02]  /*05b0*/  USHF.L.U32 UR13, UR12, 0xb, URZ ;  /* 0x0000000b0c0d7899 */ /* 0x000fe400080006ff */
[----:B------:R-:W-:Y:S01]  /*05c0*/  USHF.L.U32 UR12, UR12, 0x1, URZ ;  /* 0x000000010c0c7899 */ /* 0x000fe200080006ff */
[----:B------:R-:W-:Y:S01]  /*05d0*/  ELECT P0, URZ, PT ;  /* 0x0000000000ff782f */ /* 0x000fe20003800000 */
[----:B------:R-:W3:Y:S10]  /*05e0*/  FENCE.VIEW.ASYNC.S ;  /* 0x00000000000073c6 */ /* 0x000ef40000000000 */
[----:B---3--:R3:W4:Y:S01]  /*05f0*/  SYNCS.EXCH.64 URZ, [UR8], UR12 ;  /* 0x0000000c08ff75b2 */ /* 0x0087220008000100 */
[----:B------:R3:W1:Y:S01]  /*0600*/  SYNCS.EXCH.64 URZ, [UR8+0x20], UR12 ;  /* 0x0000200c08ff75b2 */ /* 0x0006620008000100 */
[----:B------:R3:W1:Y:S01]  /*0610*/  SYNCS.EXCH.64 URZ, [UR8+0x8], UR12 ;  /* 0x0000080c08ff75b2 */ /* 0x0006620008000100 */
[----:B------:R3:W1:Y:S01]  /*0620*/  SYNCS.EXCH.64 URZ, [UR8+0x28], UR12 ;  /* 0x0000280c08ff75b2 */ /* 0x0006620008000100 */
[----:B------:R3:W1:Y:S01]  /*0630*/  SYNCS.EXCH.64 URZ, [UR8+0x10], UR12 ;  /* 0x0000100c08ff75b2 */ /* 0x0006620008000100 */
[----:B------:R3:W1:Y:S01]  /*0640*/  SYNCS.EXCH.64 URZ, [UR8+0x30], UR12 ;  /* 0x0000300c08ff75b2 */ /* 0x0006620008000100 */
[----:B------:R3:W1:Y:S01]  /*0650*/  SYNCS.EXCH.64 URZ, [UR8+0x18], UR12 ;  /* 0x0000180c08ff75b2 */ /* 0x0006620008000100 */
[----:B------:R3:W1:Y:S01]  /*0660*/  SYNCS.EXCH.64 URZ, [UR8+0x38], UR12 ;  /* 0x0000380c08ff75b2 */ /* 0x0006620008000100 */
[----:B------:R-:W-:Y:S01]  /*0670*/  NOP ;  /* 0x0000000000007918 */ /* 0x000fe20000000000 */
.L_x_9:
[----:B------:R-:W2:Y:S01]  /*0680*/  SHFL.IDX PT, R0, R102, RZ, 0x1f ;  /* 0x00001fff66007589 */ /* 0x000ea200000e0000 */
[----:B------:R-:W-:Y:S01]  /*0690*/  NOP ;  /* 0x0000000000007918 */ /* 0x000fe20000000000 */
[----:B--2---:R-:W-:-:S13]  /*06a0*/  ISETP.NE.AND P0, PT, R0, 0x1, PT ;  /* 0x000000010000780c */ /* 0x004fda0003f05270 */
[----:B------:R-:W-:Y:S05]  /*06b0*/  @P0 BRA `(.L_x_10) ;  /* 0x0000000000540947 */ /* 0x000fea0003800000 */
[----:B------:R-:W-:Y:S01]  /*06c0*/  UMOV UR9, 0x400 ;  /* 0x0000040000097882 */ /* 0x000fe20000000000 */
[----:B---3--:R-:W-:Y:S01]  /*06d0*/  UMOV UR8, 0x20 ;  /* 0x0000002000087882 */ /* 0x008fe20000000000 */
[----:B------:R-:W-:Y:S01]  /*06e0*/  UMOV UR7, 0x80 ;  /* 0x0000008000077882 */ /* 0x000fe20000000000 */
[----:B------:R-:W-:Y:S02]  /*06f0*/  ULEA UR9, UR37, UR9, 0x18 ;  /* 0x0000000925097291 */ /* 0x000fe4000f8ec0ff */
[----:B------:R-:W-:-:S04]  /*0700*/  UIADD3 UR12, UPT, UPT, -UR8, 0x100000, URZ ;  /* 0x00100000080c7890 */ /* 0x000fc8000fffe1ff */
[----:B------:R-:W-:Y:S02]  /*0710*/  USHF.L.U32 UR13, UR12, 0xb, URZ ;  /* 0x0000000b0c0d7899 */ /* 0x000fe400080006ff */
[----:B------:R-:W-:Y:S02]  /*0720*/  USHF.L.U32 UR12, UR12, 0x1, URZ ;  /* 0x000000010c0c7899 */ /* 0x000fe400080006ff */
[----:B------:R-:W-:-:S04]  /*0730*/  UIADD3 UR14, UPT, UPT, -UR7, 0x100000, URZ ;  /* 0x00100000070e7890 */ /* 0x000fc8000fffe1ff */
[----:B------:R-:W-:Y:S02]  /*0740*/  USHF.L.U32 UR15, UR14, 0xb, URZ ;  /* 0x0000000b0e0f7899 */ /* 0x000fe400080006ff */
[----:B------:R-:W-:Y:S01]  /*0750*/  USHF.L.U32 UR14, UR14, 0x1, URZ ;  /* 0x000000010e0e7899 */ /* 0x000fe200080006ff */
[----:B------:R-:W-:Y:S01]  /*0760*/  ELECT P0, URZ, PT ;  /* 0x0000000000ff782f */ /* 0x000fe20003800000 */
[----:B------:R-:W2:Y:S02]  /*0770*/  FENCE.VIEW.ASYNC.S ;  /* 0x00000000000073c6 */ /* 0x000ea40000000000 */
[----:B--2---:R2:W3:Y:S08]  /*0780*/  SYNCS.EXCH.64 URZ, [UR9+0x40], UR12 ;  /* 0x0000400c09ff75b2 */ /* 0x0044f00008000100 */
        /* <DEDUP_REMOVED lines=8> */
.L_x_10:
[----:B------:R-:W4:Y:S01]  /*0810*/  SHFL.IDX PT, R0, R102, RZ, 0x1f ;  /* 0x00001fff66007589 */ /* 0x000f2200000e0000 */
[----:B------:R-:W-:Y:S01]  /*0820*/  NOP ;  /* 0x0000000000007918 */ /* 0x000fe20000000000 */
[----:B----4-:R-:W-:-:S13]  /*0830*/  ISETP.NE.AND P0, PT, R0, 0x3, PT ;  /* 0x000000030000780c */ /* 0x010fda0003f05270 */
[----:B------:R-:W-:Y:S05]  /*0840*/  @P0 BRA `(.L_x_11) ;  /* 0x00000000002c0947 */ /* 0x000fea0003800000 */
[----:B---3--:R-:W-:Y:S01]  /*0850*/  UMOV UR8, 0x400 ;  /* 0x0000040000087882 */ /* 0x008fe20000000000 */
[----:B------:R-:W-:Y:S01]  /*0860*/  UMOV UR7, 0x20 ;  /* 0x0000002000077882 */ /* 0x000fe20000000000 */
[----:B------:R-:W-:Y:S02]  /*0870*/  ULEA UR8, UR37, UR8, 0x18 ;  /* 0x0000000825087291 */ /* 0x000fe4000f8ec0ff */
[----:B--2---:R-:W-:-:S04]  /*0880*/  UIADD3 UR12, UPT, UPT, -UR7, 0x100000, URZ ;  /* 0x00100000070c7890 */ /* 0x004fc8000fffe1ff */
[----:B------:R-:W-:Y:S02]  /*0890*/  USHF.L.U32 UR13, UR12, 0xb, URZ ;  /* 0x0000000b0c0d7899 */ /* 0x000fe400080006ff */
[----:B------:R-:W-:Y:S01]  /*08a0*/  USHF.L.U32 UR12, UR12, 0x1, URZ ;  /* 0x000000010c0c7899 */ /* 0x000fe200080006ff */
[----:B------:R-:W-:Y:S01]  /*08b0*/  ELECT P0, URZ, PT ;  /* 0x0000000000ff782f */ /* 0x000fe20003800000 */
[----:B------:R-:W2:Y:S10]  /*08c0*/  FENCE.VIEW.ASYNC.S ;  /* 0x00000000000073c6 */ /* 0x000eb40000000000 */
[----:B--2---:R4:W2:Y:S01]  /*08d0*/  SYNCS.EXCH.64 URZ, [UR8+0x80], UR12 ;  /* 0x0000800c08ff75b2 */ /* 0x0048a20008000100 */
[----:B------:R4:W3:Y:S02]  /*08e0*/  SYNCS.EXCH.64 URZ, [UR8+0x88], UR12 ;  /* 0x0000880c08ff75b2 */ /* 0x0008e40008000100 */
[----:B----4-:R-:W-:Y:S01]  /*08f0*/  NOP ;  /* 0x0000000000007918 */ /* 0x010fe20000000000 */
.L_x_11:
[----:B------:R-:W4:Y:S01]  /*0900*/  SHFL.IDX PT, R0, R102, RZ, 0x1f ;  /* 0x00001fff66007589 */ /* 0x000f2200000e0000 */
[----:B------:R-:W-:Y:S01]  /*0910*/  NOP ;  /* 0x0000000000007918 */ /* 0x000fe20000000000 */
[----:B----4-:R-:W-:-:S13]  /*0920*/  ISETP.NE.AND P0, PT, R0, 0x4, PT ;  /* 0x000000040000780c */ /* 0x010fda0003f05270 */
[----:B------:R-:W-:Y:S05]  /*0930*/  @P0 BRA `(.L_x_12) ;  /* 0x0000000000480947 */ /* 0x000fea0003800000 */
[----:B--2---:R-:W-:Y:S01]  /*0940*/  UMOV UR9, 0x1e0 ;  /* 0x000001e000097882 */ /* 0x004fe20000000000 */
[----:B---3--:R-:W-:Y:S01]  /*0950*/  UMOV UR8, 0x400 ;  /* 0x0000040000087882 */ /* 0x008fe20000000000 */
[----:B------:R-:W-:Y:S01]  /*0960*/  USEL UR9, UR9, 0x1a0, UP5 ;  /* 0x000001a009097887 */ /* 0x000fe2000a800000 */
        /* <DEDUP_REMOVED lines=10> */
[----:B--2---:R4:W2:Y:S08]  /*0a10*/  SYNCS.EXCH.64 URZ, [UR8+0x90], UR12 ;  /* 0x0000900c08ff75b2 */ /* 0x0048b00008000100 */
[----:B------:R4:W3:Y:S01]  /*0a20*/  SYNCS.EXCH.64 URZ, [UR8+0xa0], UR14 ;  /* 0x0000a00e08ff75b2 */ /* 0x0008e20008000100 */
[----:B------:R4:W1:Y:S01]  /*0a30*/  SYNCS.EXCH.64 URZ, [UR8+0x98], UR12 ;  /* 0x0000980c08ff75b2 */ /* 0x0008620008000100 */
[----:B------:R4:W1:Y:S02]  /*0a40*/  SYNCS.EXCH.64 URZ, [UR8+0xa8], UR14 ;  /* 0x0000a80e08ff75b2 */ /* 0x0008640008000100 */
[----:B----4-:R-:W-:Y:S01]  /*0a50*/  NOP ;  /* 0x0000000000007918 */ /* 0x010fe20000000000 */
.L_x_12:
[----:B------:R-:W4:Y:S01]  /*0a60*/  SHFL.IDX PT, R0, R102, RZ, 0x1f ;  /* 0x00001fff66007589 */ /* 0x000f2200000e0000 */
[----:B------:R-:W-:Y:S01]  /*0a70*/  NOP ;  /* 0x0000000000007918 */ /* 0x000fe20000000000 */
[----:B----4-:R-:W-:-:S13]  /*0a80*/  ISETP.NE.AND P0, PT, R0, 0x5, PT ;  /* 0x000000050000780c */ /* 0x010fda0003f05270 */
[----:B------:R-:W-:Y:S05]  /*0a90*/  @P0 BRA `(.L_x_13) ;  /* 0x0000000000540947 */ /* 0x000fea0003800000 */
[----:B--2---:R-:W-:Y:S01]  /*0aa0*/  UMOV UR9, 0x400 ;  /* 0x0000040000097882 */ /* 0x004fe20000000000 */
        /* <DEDUP_REMOVED lines=14> */
[----:B------:R4:W1:Y:S01]  /*0b90*/  SYNCS.EXCH.64 URZ, [UR9+0xd8], UR14 ;  /* 0x0000d80e09ff75b2 */ /* 0x0008620008000100 */
[----:B------:R4:W1:Y:S01]  /*0ba0*/  SYNCS.EXCH.64 URZ, [UR9+0xc0], UR12 ;  /* 0x0000c00c09ff75b2 */ /* 0x0008620008000100 */
[----:B------:R4:W1:Y:S01]  /*0bb0*/  SYNCS.EXCH.64 URZ, [UR9+0xe0], UR14 ;  /* 0x0000e00e09ff75b2 */ /* 0x0008620008000100 */
[----:B------:R4:W1:Y:S01]  /*0bc0*/  SYNCS.EXCH.64 URZ, [UR9+0xc8], UR12 ;  /* 0x0000c80c09ff75b2 */ /* 0x0008620008000100 */
[----:B------:R4:W1:Y:S02]  /*0bd0*/  SYNCS.EXCH.64 URZ, [UR9+0xe8], UR14 ;  /* 0x0000e80e09ff75b2 */ /* 0x0008640008000100 */
[----:B----4-:R-:W-:Y:S01]  /*0be0*/  NOP ;  /* 0x0000000000007918 */ /* 0x010fe20000000000 */
.L_x_13:
[----:B------:R-:W4:Y:S01]  /*0bf0*/  SHFL.IDX PT, R0, R102, RZ, 0x1f ;  /* 0x00001fff66007589 */ /* 0x000f2200000e0000 */
[----:B------:R-:W-:Y:S01]  /*0c00*/  ISETP.NE.OR P1, PT, RZ, UR10, !P1 ;  /* 0x0000000aff007c0c */ /* 0x000fe2000cf25670 */
        /* <DEDUP_REMOVED lines=12> */
[----:B------:R4:W3:Y:S01]  /*0cd0*/  SYNCS.EXCH.64 URZ, [UR8+0x100], UR12 ;  /* 0x0001000c08ff75b2 */ /* 0x0008e20008000100 */
[----:B------:R4:W1:Y:S01]  /*0ce0*/  SYNCS.EXCH.64 URZ, [UR8+0xf8], UR12 ;  /* 0x0000f80c08ff75b2 */ /* 0x0008620008000100 */
[----:B------:R4:W1:Y:S02]  /*0cf0*/  SYNCS.EXCH.64 URZ, [UR8+0x108], UR12 ;  /* 0x0001080c08ff75b2 */ /* 0x0008640008000100 */
[----:B----4-:R-:W-:Y:S01]  /*0d00*/  NOP ;  /* 0x0000000000007918 */ /* 0x010fe20000000000 */
.L_x_14:
[----:B------:R-:W-:Y:S01]  /*0d10*/  VOTEU.ALL UP1, P1 ;  /* 0x0000000000ff7886 */ /* 0x000fe20000820000 */
[----:B---3--:R-:W3:Y:S01]  /*0d20*/  LDCU UR8, c[0x0][0x36c] ;  /* 0x00006d80ff0877ac */ /* 0x008ee20008000800 */
[----:B------:R-:W-:Y:S01]  /*0d30*/  NOP ;  /* 0x0000000000007918 */ /* 0x000fe20000000000 */
[----:B------:R-:W-:Y:S01]  /*0d40*/  LOP3.LUT R10, R109, 0x1f, RZ, 0xc0, !PT ;  /* 0x0000001f6d0a7812 */ /* 0x000fe200078ec0ff */
[----:B--2---:R-:W-:Y:S01]  /*0d50*/  UMOV UR12, 0x20 ;  /* 0x00000020000c7882 */ /* 0x004fe20000000000 */
[----:B------:R-:W-:Y:S01]  /*0d60*/  @!UP1 UMOV UR7, 0x400 ;  /* 0x0000040000079882 */ /* 0x000fe20000000000 */
[----:B------:R-:W-:-:S04]  /*0d70*/  @!UP1 UIADD3 UR12, UPT, UPT, -UR12, 0x100000, URZ ;  /* 0x001000000c0c9890 */ /* 0x000fc8000fffe1ff */
[----:B------:R-:W-:Y:S02]  /*0d80*/  @!UP1 USHF.L.U32 UR13, UR12, 0xb, URZ ;  /* 0x0000000b0c0d9899 */ /* 0x000fe400080006ff */
[----:B------:R-:W-:Y:S02]  /*0d90*/  @!UP1 USHF.L.U32 UR12, UR12, 0x1, URZ ;  /* 0x000000010c0c9899 */ /* 0x000fe400080006ff */
[----:B------:R-:W-:Y:S01]  /*0da0*/  @!UP1 ULEA UR7, UR37, UR7, 0x18 ;  /* 0x0000000725079291 */ /* 0x000fe2000f8ec0ff */
[----:B------:R-:W-:Y:S01]  /*0db0*/  VOTEU.ALL UP1, P1 ;  /* 0x0000000000ff7886 */ /* 0x000fe20000820000 */
[----:B------:R-:W-:Y:S01]  /*0dc0*/  UISETP.NE.AND UP4, UPT, UR10, URZ, UPT ;  /* 0x000000ff0a00728c */ /* 0x000fe2000bf85270 */
[----:B------:R-:W2:Y:S09]  /*0dd0*/  FENCE.VIEW.ASYNC.S ;  /* 0x00000000000073c6 */ /* 0x000eb20000000000 */
[----:B--2---:R2:W4:Y:S01]  /*0de0*/  @!UP1 SYNCS.EXCH.64 URZ, [UR7+0x110], UR12 ;  /* 0x0001100c07ff95b2 */ /* 0x0045220008000100 */
[----:B---3--:R-:W-:-:S09]  /*0df0*/  UISETP.EQ.U32.AND UP1, UPT, UR8, 0x1, UPT ;  /* 0x000000010800788c */ /* 0x008fd2000bf22070 */
[----:B------:R-:W-:Y:S05]  /*0e00*/  BRA.U !UP1, `(.L_x_15) ;  /* 0x0000000109087547 */ /* 0x000fea000b800000 */
[----:B-1--4-:R-:W-:Y:S01]  /*0e10*/  UCGABAR_ARV ;  /* 0x00000000000079c7 */ /* 0x012fe20008000000 */
[----:B------:R-:W-:Y:S05]  /*0e20*/  BRA `(.L_x_16) ;  /* 0x0000000000047947 */ /* 0x000fea0003800000 */
.L_x_15:
[----:B-1--4-:R-:W-:Y:S01]  /*0e30*/  NOP ;  /* 0x0000000000007918 */ /* 0x012fe20000000000 */
.L_x_16:
[----:B------:R-:W1:Y:S01]  /*0e40*/  S2R R15, SR_CTAID.Y ;  /* 0x00000000000f7919 */ /* 0x000e620000002600 */
[----:B------:R-:W-:-:S05]  /*0e50*/  CS2R.32 R95, SR_CgaSize ;  /* 0x00000000005f7805 */ /* 0x000fca0000008a00 */
[----:B------:R-:W-:-:S05]  /*0e60*/  IMAD R95, R95, -0xa0, RZ ;  /* 0xffffff605f5f7824 */ /* 0x000fca00078e02ff */
[----:B--2---:R-:W-:-:S14]  /*0e70*/  R2UR UR7, R95 ;  /* 0x000000005f0772ca */ /* 0x004fdc00000e0000 */
[----:B------:R-:W2:Y:S01]  /*0e80*/  LDCU UR7, c[0x0][UR7+0x2b4] ;  /* 0x00005680070777ac */ /* 0x000ea20008000800 */
[----:B------:R-:W-:-:S05]  /*0e90*/  CS2R.32 R0, SR_CgaSize ;  /* 0x0000000000007805 */ /* 0x000fca0000008a00 */
[----:B------:R-:W-:-:S06]  /*0ea0*/  IMAD R0, R0, -0xa0, RZ ;  /* 0xffffff6000007824 */ /* 0x000fcc00078e02ff */
[----:B------:R-:W3:Y:S01]  /*0eb0*/  LDC R0, c[0x0][R0+0x2a4] ;  /* 0x0000a90000007b82 */ /* 0x000ee20000000800 */
[----:B------:R-:W-:Y:S01]  /*0ec0*/  PRMT R8, RZ, 0x7610, R8 ;  /* 0x00007610ff087816 */ /* 0x000fe20000000008 */
[----:B------:R-:W4:Y:S01]  /*0ed0*/  S2R R9, SR_CTAID.X ;  /* 0x0000000000097919 */ /* 0x000f220000002500 */
[----:B------:R-:W-:-:S05]  /*0ee0*/  CS2R.32 R95, SR_CgaSize ;  /* 0x00000000005f7805 */ /* 0x000fca0000008a00 */
[----:B------:R-:W-:-:S05]  /*0ef0*/  IMAD R95, R95, -0xa0, RZ ;  /* 0xffffff605f5f7824 */ /* 0x000fca00078e02ff */
[----:B------:R-:W-:-:S14]  /*0f00*/  R2UR UR8, R95 ;  /* 0x000000005f0872ca */ /* 0x000fdc00000e0000 */
[----:B------:R-:W3:Y:S01]  /*0f10*/  LDCU UR8, c[0x0][UR8+0x2b0] ;  /* 0x00005600080877ac */ /* 0x000ee20008000800 */
[----:B------:R-:W-:Y:S01]  /*0f20*/  UISETP.NE.AND UP2, UPT, UR10, 0x2, UPT ;  /* 0x000000020a00788c */ /* 0x000fe2000bf45270 */
[----:B------:R-:W2:Y:S01]  /*0f30*/  LDC R11, c[0x0][0xb24] ;  /* 0x0002c900ff0b7b82 */ /* 0x000ea20000000800 */
[----:B------:R-:W-:-:S05]  /*0f40*/  CS2R.32 R2, SR_CgaSize ;  /* 0x0000000000027805 */ /* 0x000fca0000008a00 */
[----:B------:R-:W-:-:S06]  /*0f50*/  IMAD R2, R2, -0xa0, RZ ;  /* 0xffffff6002027824 */ /* 0x000fcc00078e02ff */
[----:B------:R-:W3:Y:S08]  /*0f60*/  LDC R2, c[0x0][R2+0x2a0] ;  /* 0x0000a80002027b82 */ /* 0x000ef00000000800 */
[----:B------:R-:W3:Y:S01]  /*0f70*/  LDC R40, c[0x0][0xb24] ;  /* 0x0002c900ff287b82 */ /* 0x000ee20000000800 */
[----:B-1----:R-:W-:-:S07]  /*0f80*/  I2FP.F32.U32 R94, R15 ;  /* 0x0000000f005e7245 */ /* 0x002fce0000201000 */
[----:B------:R-:W1:Y:S01]  /*0f90*/  S2UR UR36, SR_CTAID.Z ;  /* 0x00000000002479c3 */ /* 0x000e620000002700 */
[----:B--2---:R-:W-:Y:S01]  /*0fa0*/  ISETP.GE.AND P0, PT, R11, 0x1, PT ;  /* 0x000000010b00780c */ /* 0x004fe20003f06270 */
[----:B----4-:R-:W-:Y:S01]  /*0fb0*/  IMAD.MOV.U32 R14, RZ, RZ, R9 ;  /* 0x000000ffff0e7224 */ /* 0x010fe200078e0009 */
[----:B------:R-:W-:Y:S01]  /*0fc0*/  I2FP.F32.U32 R95, R9 ;  /* 0x00000009005f7245 */ /* 0x000fe20000201000 */
[----:B------:R-:W-:Y:S01]  /*0fd0*/  FMUL R94, R94, UR7 ;  /* 0x000000075e5e7c20 */ /* 0x000fe20008400000 */
[----:B------:R-:W2:Y:S03]  /*0fe0*/  LDCU UR7, c[0x0][0xb30] ;  /* 0x00016600ff0777ac */ /* 0x000ea60008000800 */
[----:B---3--:R-:W-:Y:S02]  /*0ff0*/  FMUL R95, R95, UR8 ;  /* 0x000000085f5f7c20 */ /* 0x008fe40008400000 */
[----:B------:R-:W3:Y:S08]  /*1000*/  F2I.U32.TRUNC.NTZ R94, R94 ;  /* 0x0000005e005e7305 */ /* 0x000ef0000020f000 */
[----:B------:R-:W4:Y:S01]  /*1010*/  F2I.U32.TRUNC.NTZ R95, R95 ;  /* 0x0000005f005f7305 */ /* 0x000f22000020f000 */
[----:B--2---:R-:W-:Y:S01]  /*1020*/  UISETP.NE.AND UP3, UPT, UR7, 0x1, UPT ;  /* 0x000000010700788c */ /* 0x004fe2000bf65270 */
[----:B---3--:R-:W-:-:S05]  /*1030*/  IADD3 R94, PT, PT, -R94, RZ, RZ ;  /* 0x000000ff5e5e7210 */ /* 0x008fca0007ffe1ff */
[----:B------:R-:W-:Y:S01]  /*1040*/  IMAD R94, R0, R94, R15 ;  /* 0x0000005e005e7224 */ /* 0x000fe200078e020f */
[----:B------:R-:W-:Y:S01]  /*1050*/  PRMT R0, RZ, 0x7610, R0 ;  /* 0x00007610ff007816 */ /* 0x000fe20000000000 */
[----:B----4-:R-:W-:-:S04]  /*1060*/  IMAD.MOV R95, RZ, RZ, -R95 ;  /* 0x000000ffff5f7224 */ /* 0x010fc800078e0a5f */
[----:B------:R-:W-:Y:S01]  /*1070*/  IMAD R95, R2, R95, R9 ;  /* 0x0000005f025f7224 */ /* 0x000fe200078e0209 */
[----:B-1----:R-:W-:Y:S06]  /*1080*/  BRA.U UP4, `(.L_x_17) ;  /* 0x0000000104247547 */ /* 0x002fec000b800000 */
[----:B------:R-:W-:Y:S01]  /*1090*/  ISETP.NE.AND P1, PT, R94, RZ, PT ;  /* 0x000000ff5e00720c */ /* 0x000fe20003f25270 */
[----:B------:R-:W-:Y:S01]  /*10a0*/  IMAD.MOV.U32 R0, RZ, RZ, 0x3 ;  /* 0x00000003ff007424 */ /* 0x000fe200078e00ff */
[C---:B------:R-:W-:Y:S02]  /*10b0*/  LOP3.LUT R2, R95.reuse, 0xfffffffe, RZ, 0xc0, !PT ;  /* 0xfffffffe5f027812 */ /* 0x040fe400078ec0ff */
[----:B------:R-:W-:Y:S02]  /*10c0*/  ISETP.LT.U32.OR P1, PT, R95, 0x2, !P1 ;  /* 0x000000025f00780c */ /* 0x000fe40004f21470 */
[----:B------:R-:W-:Y:S02]  /*10d0*/  SHF.L.U32 R0, R0, R2, RZ ;  /* 0x0000000200007219 */ /* 0x000fe400000006ff */
[----:B------:R-:W-:Y:S02]  /*10e0*/  SEL R4, RZ, 0x1, !P1 ;  /* 0x00000001ff047807 */ /* 0x000fe40004800000 */
[----:B------:R-:W-:-:S05]  /*10f0*/  SEL R3, RZ, 0x2, !P1 ;  /* 0x00000002ff037807 */ /* 0x000fca0004800000 */
[----:B------:R-:W-:-:S05]  /*1100*/  IMAD.IADD R3, R4, 0x1, R3 ;  /* 0x0000000104037824 */ /* 0x000fca00078e0203 */
[----:B------:R-:W-:Y:S02]  /*1110*/  PRMT R8, R3, 0x7610, R8 ;  /* 0x0000761003087816 */ /* 0x000fe40000000008 */
.L_x_17:
[----:B------:R-:W-:Y:S05]  /*1120*/  @!P0 BRA `(.L_x_18) ;  /* 0x0000000000b88947 */ /* 0x000fea0003800000 */
[----:B------:R-:W1:Y:S01]  /*1130*/  LDC.64 R4, c[0x0][0xb18] ;  /* 0x0002c600ff047b82 */ /* 0x000e620000000a00 */
[----:B------:R-:W-:-:S07]  /*1140*/  ISETP.NE.AND P0, PT, R11, 0x1, PT ;  /* 0x000000010b00780c */ /* 0x000fce0003f05270 */
[----:B------:R-:W2:Y:S08]  /*1150*/  LDC R14, c[0x0][0xb0c] ;  /* 0x0002c300ff0e7b82 */ /* 0x000eb00000000800 */
[----:B------:R-:W3:Y:S08]  /*1160*/  LDC R16, c[0x0][0x370] ;  /* 0x0000dc00ff107b82 */ /* 0x000ef00000000800 */
[----:B------:R-:W4:Y:S01]  /*1170*/  LDC R13, c[0x0][0x374] ;  /* 0x0000dd00ff0d7b82 */ /* 0x000f220000000800 */
[----:B-1----:R-:W-:-:S07]  /*1180*/  ISETP.NE.AND P1, PT, R4, 0x1, PT ;  /* 0x000000010400780c */ /* 0x002fce0003f25270 */
[----:B------:R-:W3:Y:S01]  /*1190*/  LDC.64 R6, c[0x0][0xb10] ;  /* 0x0002c400ff067b82 */ /* 0x000ee20000000a00 */
[----:B--2---:R-:W-:-:S07]  /*11a0*/  ISETP.NE.AND P2, PT, R14, 0x1, PT ;  /* 0x000000010e00780c */ /* 0x004fce0003f45270 */
[----:B------:R-:W1:Y:S08]  /*11b0*/  LDC R12, c[0x0][0xb20] ;  /* 0x0002c800ff0c7b82 */ /* 0x000e700000000800 */
[----:B------:R-:W2:Y:S01]  /*11c0*/  LDC.64 R2, c[0x0][0xb28] ;  /* 0x0002ca00ff027b82 */ /* 0x000ea20000000a00 */
[----:B----4-:R-:W-:-:S04]  /*11d0*/  IMAD.HI.U32 R17, R13, R5, RZ ;  /* 0x000000050d117227 */ /* 0x010fc800078e00ff */
[----:B------:R-:W-:-:S04]  /*11e0*/  IMAD.HI.U32 R5, R15, R5, RZ ;  /* 0x000000050f057227 */ /* 0x000fc800078e00ff */
[----:B---3--:R-:W-:-:S05]  /*11f0*/  IMAD.HI.U32 R18, R16, R6, RZ ;  /* 0x0000000610127227 */ /* 0x008fca00078e00ff */
[-C--:B------:R-:W-:Y:S01]  /*1200*/  @P2 SHF.R.U32.HI R16, RZ, R7.reuse, R18 ;  /* 0x00000007ff102219 */ /* 0x080fe20000011612 */
[----:B------:R-:W-:Y:S01]  /*1210*/  IMAD.HI.U32 R18, R9, R6, RZ ;  /* 0x0000000609127227 */ /* 0x000fe200078e00ff */
[-C--:B-1----:R-:W-:Y:S02]  /*1220*/  @P1 SHF.R.U32.HI R13, RZ, R12.reuse, R17 ;  /* 0x0000000cff0d1219 */ /* 0x082fe40000011611 */
[----:B------:R-:W-:Y:S02]  /*1230*/  SHF.R.U32.HI R5, RZ, R12, R5 ;  /* 0x0000000cff057219 */ /* 0x000fe40000011605 */
[----:B------:R-:W-:Y:S02]  /*1240*/  SHF.R.U32.HI R18, RZ, R7, R18 ;  /* 0x00000007ff127219 */ /* 0x000fe40000011612 */
[----:B------:R-:W-:Y:S01]  /*1250*/  SEL R5, R15, R5, !P1 ;  /* 0x000000050f057207 */ /* 0x000fe20004800000 */
[----:B--2---:R-:W-:Y:S01]  /*1260*/  IMAD.HI.U32 R17, R13, R2, RZ ;  /* 0x000000020d117227 */ /* 0x004fe200078e00ff */
[----:B------:R-:W-:-:S03]  /*1270*/  SEL R18, R9, R18, !P2 ;  /* 0x0000001209127207 */ /* 0x000fc60005000000 */
[----:B------:R-:W-:Y:S01]  /*1280*/  IMAD.HI.U32 R6, R16, R2, RZ ;  /* 0x0000000210067227 */ /* 0x000fe200078e00ff */
[----:B------:R-:W-:-:S04]  /*1290*/  @P0 SHF.R.U32.HI R13, RZ, R3, R17 ;  /* 0x00000003ff0d0219 */ /* 0x000fc80000011611 */
[----:B------:R-:W-:Y:S01]  /*12a0*/  @P0 SHF.R.U32.HI R16, RZ, R3, R6 ;  /* 0x00000003ff100219 */ /* 0x000fe20000011606 */
[----:B------:R-:W-:-:S04]  /*12b0*/  IMAD R13, R13, R11, RZ ;  /* 0x0000000b0d0d7224 */ /* 0x000fc800078e02ff */
[----:B------:R-:W-:Y:S01]  /*12c0*/  IMAD R6, R16, R11, RZ ;  /* 0x0000000b10067224 */ /* 0x000fe200078e02ff */
[----:B------:R-:W-:-:S04]  /*12d0*/  ISETP.GE.AND P1, PT, R5, R13, PT ;  /* 0x0000000d0500720c */ /* 0x000fc80003f26270 */
[----:B------:R-:W-:Y:S01]  /*12e0*/  ISETP.GE.OR P1, PT, R18, R6, P1 ;  /* 0x000000061200720c */ /* 0x000fe20000f26670 */
[----:B------:R-:W-:-:S05]  /*12f0*/  IMAD.HI.U32 R6, R5, R2, RZ ;  /* 0x0000000205067227 */ /* 0x000fca00078e00ff */
[----:B------:R-:W-:-:S04]  /*1300*/  SHF.R.U32.HI R6, RZ, R3, R6 ;  /* 0x00000003ff067219 */ /* 0x000fc80000011606 */
[----:B------:R-:W-:-:S03]  /*1310*/  SEL R6, R5, R6, !P0 ;  /* 0x0000000605067207 */ /* 0x000fc60004000000 */
[----:B------:R-:W-:Y:S01]  /*1320*/  @!P1 IMAD.HI.U32 R7, R18, R2, RZ ;  /* 0x0000000212079227 */ /* 0x000fe200078e00ff */
[----:B------:R-:W-:-:S04]  /*1330*/  IADD3 R2, PT, PT, -R6, RZ, RZ ;  /* 0x000000ff06027210 */ /* 0x000fc80007ffe1ff */
[----:B------:R-:W-:Y:S01]  /*1340*/  @!P1 SHF.R.U32.HI R3, RZ, R3, R7 ;  /* 0x00000003ff039219 */ /* 0x000fe20000011607 */
[----:B------:R-:W-:Y:S01]  /*1350*/  IMAD R2, R11, R2, R5 ;  /* 0x000000020b027224 */ /* 0x000fe200078e0205 */
[----:B------:R-:W-:Y:S02]  /*1360*/  IADD3 R7, PT, PT, -R5, RZ, RZ ;  /* 0x000000ff05077210 */ /* 0x000fe40007ffe1ff */
[----:B------:R-:W-:-:S03]  /*1370*/  @!P1 SEL R3, R18, R3, !P0 ;  /* 0x0000000312039207 */ /* 0x000fc60004000000 */
[----:B------:R-:W-:Y:S02]  /*1380*/  IMAD R7, R4, R7, R15 ;  /* 0x0000000704077224 */ /* 0x000fe400078e020f */
[--C-:B------:R-:W-:Y:S02]  /*1390*/  @!P1 IMAD.IADD R6, R6, 0x1, -R3.reuse ;  /* 0x0000000106069824 */ /* 0x100fe400078e0a03 */
[----:B------:R-:W-:Y:S01]  /*13a0*/  @!P1 IMAD R3, R2, R16, R3 ;  /* 0x0000001002039224 */ /* 0x000fe200078e0203 */
[----:B------:R-:W-:Y:S01]  /*13b0*/  IADD3 R2, PT, PT, -R18, RZ, RZ ;  /* 0x000000ff12027210 */ /* 0x000fe20007ffe1ff */
[----:B------:R-:W-:Y:S02]  /*13c0*/  @!P1 IMAD R5, R6, R11, R18 ;  /* 0x0000000b06059224 */ /* 0x000fe400078e0212 */
[----:B------:R-:W-:Y:S02]  /*13d0*/  @!P1 IMAD.MOV.U32 R18, RZ, RZ, R3 ;  /* 0x000000ffff129224 */ /* 0x000fe400078e0003 */
[----:B------:R-:W-:-:S02]  /*13e0*/  IMAD R2, R14, R2, R9 ;  /* 0x000000020e027224 */ /* 0x000fc400078e0209 */
[----:B------:R-:W-:Y:S02]  /*13f0*/  IMAD R15, R5, R4, R7 ;  /* 0x00000004050f7224 */ /* 0x000fe400078e0207 */
[----:B------:R-:W-:Y:S02]  /*1400*/  IMAD R14, R18, R14, R2 ;  /* 0x0000000e120e7224 */ /* 0x000fe400078e0202 */
.L_x_18:
[----:B------:R-:W-:Y:S05]  /*1410*/  BRA.U UP3, `(.L_x_19) ;  /* 0x0000000103407547 */ /* 0x000fea000b800000 */
[----:B------:R-:W1:Y:S08]  /*1420*/  LDC.64 R4, c[0x0][0xb10] ;  /* 0x0002c400ff047b82 */ /* 0x000e700000000a00 */
[----:B------:R-:W2:Y:S08]  /*1430*/  LDC.64 R2, c[0x0][0xb18] ;  /* 0x0002c600ff027b82 */ /* 0x000eb00000000a00 */
[----:B------:R-:W3:Y:S08]  /*1440*/  LDC R6, c[0x0][0xb20] ;  /* 0x0002c800ff067b82 */ /* 0x000ef00000000800 */
[----:B------:R-:W4:Y:S01]  /*1450*/  LDC R7, c[0x0][0xb0c] ;  /* 0x0002c300ff077b82 */ /* 0x000f220000000800 */
[----:B-1----:R-:W-:-:S05]  /*1460*/  IMAD.HI.U32 R4, R14, R4, RZ ;  /* 0x000000040e047227 */ /* 0x002fca00078e00ff */
[----:B------:R-:W-:Y:S01]  /*1470*/  SHF.R.U32.HI R4, RZ, R5, R4 ;  /* 0x00000005ff047219 */ /* 0x000fe20000011604 */
[----:B--2---:R-:W-:Y:S01]  /*1480*/  IMAD.HI.U32 R3, R15, R3, RZ ;  /* 0x000000030f037227 */ /* 0x004fe200078e00ff */
[----:B------:R-:W-:-:S04]  /*1490*/  ISETP.NE.AND P0, PT, R2, 0x1, PT ;  /* 0x000000010200780c */ /* 0x000fc80003f05270 */
[----:B---3--:R-:W-:-:S04]  /*14a0*/  SHF.R.U32.HI R3, RZ, R6, R3 ;  /* 0x00000006ff037219 */ /* 0x008fc80000011603 */
[----:B------:R-:W-:Y:S02]  /*14b0*/  SEL R3, R15, R3, !P0 ;  /* 0x000000030f037207 */ /* 0x000fe40004000000 */
[----:B----4-:R-:W-:-:S04]  /*14c0*/  ISETP.NE.AND P1, PT, R7, 0x1, PT ;  /* 0x000000010700780c */ /* 0x010fc80003f25270 */
[----:B------:R-:W-:-:S05]  /*14d0*/  SEL R5, R14, R4, !P1 ;  /* 0x000000040e057207 */ /* 0x000fca0004800000 */
[----:B------:R-:W-:Y:S02]  /*14e0*/  IMAD.IADD R4, R3, 0x1, -R5 ;  /* 0x0000000103047824 */ /* 0x000fe400078e0a05 */
[----:B------:R-:W-:Y:S02]  /*14f0*/  IMAD.IADD R3, R5, 0x1, -R3 ;  /* 0x0000000105037824 */ /* 0x000fe400078e0a03 */
[----:B------:R-:W-:Y:S02]  /*1500*/  IMAD R14, R4, R7, R14 ;  /* 0x00000007040e7224 */ /* 0x000fe400078e020e */
[----:B------:R-:W-:Y:S02]  /*1510*/  IMAD R15, R3, R2, R15 ;  /* 0x00000002030f7224 */ /* 0x000fe400078e020f */
.L_x_19:
[----:B------:R-:W-:Y:S05]  /*1520*/  BRA.U !UP1, `(.L_x_20) ;  /* 0x00000001090c7547 */ /* 0x000fea000b800000 */
[----:B------:R-:W-:Y:S01]  /*1530*/  UCGABAR_WAIT ;  /* 0x0000000000007dc7 */ /* 0x000fe20008000000 */
[----:B------:R-:W-:Y:S01]  /*1540*/  CCTL.IVALL ;  /* 0x00000000ff00798f */ /* 0x000fe20002000000 */
[----:B------:R-:W-:Y:S05]  /*1550*/  BRA `(.L_x_21) ;  /* 0x0000000000047947 */ /* 0x000fea0003800000 */
.L_x_20:
[----:B------:R-:W-:Y:S06]  /*1560*/  BAR.SYNC.DEFER_BLOCKING 0x0 ;  /* 0x0000000000007b1d */ /* 0x000fec0000010000 */
.L_x_21:
[----:B------:R-:W-:Y:S05]  /*1570*/  BRA.U UP2, `(.L_x_22) ;  /* 0x0000001102b47547 */ /* 0x000fea000b800000 */
[----:B------:R-:W1:Y:S01]  /*1580*/  LDCU UR4, c[0x0][0x38c] ;  /* 0x00007180ff0477ac */ /* 0x000e620008000800 */
[----:B------:R-:W2:Y:S01]  /*1590*/  LDC R8, c[0x0][0x370] ;  /* 0x0000dc00ff087b82 */ /* 0x000ea20000000800 */
[C---:B------:R-:W-:Y:S01]  /*15a0*/  IMAD.SHL.U32 R19, R9.reuse, 0x80, RZ ;  /* 0x0000008009137824 */ /* 0x040fe200078e00ff */
[----:B------:R-:W-:Y:S01]  /*15b0*/  PLOP3.LUT P1, PT, PT, PT, UP5, 0x80, 0x8 ;  /* 0x000000000008781c */ /* 0x000fe20003f2f058 */
[----:B------:R-:W-:Y:S01]  /*15c0*/  UISETP.NE.AND UP1, UPT, UR10, URZ, UPT ;  /* 0x000000ff0a00728c */ /* 0x000fe2000bf25270 */
[----:B------:R-:W-:Y:S01]  /*15d0*/  ISETP.NE.AND P4, PT, R10, RZ, P5 ;  /* 0x000000ff0a00720c */ /* 0x000fe20002f85270 */
[----:B------:R-:W-:Y:S01]  /*15e0*/  IMAD.SHL.U32 R18, R9, 0x40, RZ ;  /* 0x0000004009127824 */ /* 0x000fe200078e00ff */
[----:B------:R-:W-:Y:S01]  /*15f0*/  PLOP3.LUT P1, PT, P1, PT, PT, 0x8, 0x80 ;  /* 0x000000000080781c */ /* 0x000fe20000f2e170 */
[----:B------:R-:W-:Y:S01]  /*1600*/  IMAD.MOV.U32 R17, RZ, RZ, 0x1 ;  /* 0x00000001ff117424 */ /* 0x000fe200078e00ff */
[----:B------:R-:W3:Y:S01]  /*1610*/  LDC R0, c[0x0][0x374] ;  /* 0x0000dd00ff007b82 */ /* 0x000ee20000000800 */
[----:B------:R-:W-:Y:S01]  /*1620*/  IMAD.MOV.U32 R16, RZ, RZ, RZ ;  /* 0x000000ffff107224 */ /* 0x000fe200078e00ff */
[----:B------:R-:W-:Y:S01]  /*1630*/  CS2R R12, SRZ ;  /* 0x00000000000c7805 */ /* 0x000fe2000001ff00 */
[----:B------:R-:W-:Y:S01]  /*1640*/  IMAD.MOV.U32 R11, RZ, RZ, 0x1 ;  /* 0x00000001ff0b7424 */ /* 0x000fe200078e00ff */
[----:B------:R-:W-:Y:S01]  /*1650*/  LOP3.LUT R19, R19, 0x80, RZ, 0xc0, !PT ;  /* 0x0000008013137812 */ /* 0x000fe200078ec0ff */
[----:B------:R-:W4:Y:S01]  /*1660*/  LDCU.64 UR14, c[0x0][0x348] ;  /* 0x00006900ff0e77ac */ /* 0x000f220008000a00 */
[----:B-1----:R-:W-:-:S02]  /*1670*/  UIADD3 UR5, UPT, UPT, UR4, 0x3f, URZ ;  /* 0x0000003f04057890 */ /* 0x002fc4000fffe0ff */
[----:B------:R-:W-:Y:S02]  /*1680*/  USEL UR22, UR6, 0x2, UP1 ;  /* 0x0000000206167887 */ /* 0x000fe40008800000 */
[----:B------:R-:W-:Y:S01]  /*1690*/  USHF.R.S32.HI UR7, URZ, 0x1f, UR5 ;  /* 0x0000001fff077899 */ /* 0x000fe20008011405 */
[----:B------:R-:W-:-:S03]  /*16a0*/  UMOV UR23, URZ ;  /* 0x000000ff00177c82 */ /* 0x000fc60008000000 */
[----:B------:R-:W-:Y:S02]  /*16b0*/  ULEA.HI UR7, UR7, UR5, URZ, 0x6 ;  /* 0x0000000507077291 */ /* 0x000fe4000f8f30ff */
[----:B------:R-:W-:Y:S02]  /*16c0*/  UIADD3 UR5, UPT, UPT, UR4, -0x1, URZ ;  /* 0xffffffff04057890 */ /* 0x000fe4000fffe0ff */
[----:B------:R-:W-:Y:S02]  /*16d0*/  USHF.R.S32.HI UR7, URZ, 0x6, UR7 ;  /* 0x00000006ff077899 */ /* 0x000fe40008011407 */
[----:B------:R-:W-:Y:S02]  /*16e0*/  UISETP.GE.U32.AND UP2, UPT, UR5, -0x7f, UPT ;  /* 0xffffff810500788c */ /* 0x000fe4000bf46070 */
[----:B------:R-:W-:Y:S02]  /*16f0*/  UISETP.LT.U32.AND UP0, UPT, UR7, 0x4, UPT ;  /* 0x000000040700788c */ /* 0x000fe4000bf01070 */
[----:B------:R-:W-:-:S02]  /*1700*/  UIADD3 UR4, UPT, UPT, UR4, 0x7e, URZ ;  /* 0x0000007e04047890 */ /* 0x000fc4000fffe0ff */
[----:B------:R-:W-:-:S04]  /*1710*/  USEL UR5, UR7, 0x4, UP0 ;  /* 0x0000000407057887 */ /* 0x000fc80008000000 */
[----:B------:R-:W-:Y:S02]  /*1720*/  UIADD3 UR21, UPT, UPT, UR5, -0x1, URZ ;  /* 0xffffffff05157890 */ /* 0x000fe4000fffe0ff */
[----:B------:R-:W-:Y:S02]  /*1730*/  @UP2 UIADD3 UR21, UPT, UPT, UR5, URZ, URZ ;  /* 0x000000ff05152290 */ /* 0x000fe4000fffe0ff */
[----:B------:R-:W-:Y:S02]  /*1740*/  UIADD3 UR24, UPT, UPT, UR7, -UR5, URZ ;  /* 0x8000000507187290 */ /* 0x000fe4000fffe0ff */
[----:B------:R-:W-:Y:S02]  /*1750*/  UIADD3 UR13, UPT, UPT, UR21, 0x1, URZ ;  /* 0x00000001150d7890 */ /* 0x000fe4000fffe0ff */
[----:B--2-4-:R-:W-:-:S12]  /*1760*/  UIADD3 UR21, UPT, UPT, -UR21, URZ, URZ ;  /* 0x000000ff15157290 */ /* 0x014fd8000fffe1ff */
.L_x_42:
[----:B------:R-:W-:Y:S01]  /*1770*/  UISETP.NE.AND UP0, UPT, UR37, URZ, UPT ;  /* 0x000000ff2500728c */ /* 0x000fe2000bf05270 */
[----:B------:R-:W1:Y:S08]  /*1780*/  S2UR UR37, SR_CgaCtaId ;  /* 0x00000000002579c3 */ /* 0x000e700000008800 */
[----:B------:R-:W-:Y:S05]  /*1790*/  BRA.U UP0, `(.L_x_23) ;  /* 0x0000000100347547 */ /* 0x000fea000b800000 */
[----:B------:R-:W2:Y:S01]  /*17a0*/  S2R R2, SR_CgaCtaId ;  /* 0x0000000000027919 */ /* 0x000ea20000008800 */
[----:B------:R-:W-:-:S04]  /*17b0*/  MOV R3, 0x400 ;  /* 0x0000040000037802 */ /* 0x000fc80000000f00 */
[----:B--2---:R-:W-:Y:S02]  /*17c0*/  LEA R2, R2, R3, 0x18 ;  /* 0x0000000302027211 */ /* 0x004fe400078ec0ff */
[----:B------:R-:W-:-:S03]  /*17d0*/  SHF.L.U32 R3, R11, 0x1f, RZ ;  /* 0x0000001f0b037819 */ /* 0x000fc600000006ff */
[----:B------:R-:W-:-:S04]  /*17e0*/  IMAD R2, R12, 0x8, R2 ;  /* 0x000000080c027824 */ /* 0x000fc800078e0202 */
[----:B------:R-:W2:Y:S02]  /*17f0*/  SYNCS.PHASECHK.TRANS64.TRYWAIT P0, [R2+URZ+0x100], R3 ;  /* 0x00010003020075a7 */ /* 0x000ea400080011ff */
[----:B--2---:R-:W-:Y:S05]  /*1800*/  @!P0 BRA `(.L_x_24) ;  /* 0x00000080003c8947 */ /* 0x004fea0003800000 */
.L_x_143:
[----:B------:R-:W-:Y:S01]  /*1810*/  VIADD R12, R12, 0x1 ;  /* 0x000000010c0c7836 */ /* 0x000fe20000000000 */
[----:B------:R2:W-:Y:S04]  /*1820*/  SYNCS.ARRIVE.TRANS64.A1T0 RZ, [R2+URZ+0xf0], RZ ;  /* 0x0000f0ff02ff79a7 */ /* 0x0005e800081000ff */
[----:B------:R-:W-:-:S04]  /*1830*/  ISETP.NE.AND P0, PT, R12, 0x2, PT ;  /* 0x000000020c00780c */ /* 0x000fc80003f05270 */
[----:B------:R-:W-:Y:S02]  /*1840*/  SEL R12, R12, RZ, P0 ;  /* 0x000000ff0c0c7207 */ /* 0x000fe40000000000 */
[----:B--2---:R-:W-:-:S04]  /*1850*/  SEL R2, RZ, 0x1, P0 ;  /* 0x00000001ff027807 */ /* 0x004fc80000000000 */
[----:B------:R-:W-:-:S07]  /*1860*/  LOP3.LUT R11, R11, R2, RZ, 0x3c, !PT ;  /* 0x000000020b0b7212 */ /* 0x000fce00078e3cff */
.L_x_23:
[----:B------:R-:W-:Y:S01]  /*1870*/  UMOV UR6, 0x400 ;  /* 0x0000040000067882 */ /* 0x000fe20000000000 */
[----:B------:R-:W-:Y:S01]  /*1880*/  SHF.L.U32 R2, R17, 0x1f, RZ ;  /* 0x0000001f11027819 */ /* 0x000fe200000006ff */
[----:B-1----:R-:W-:Y:S01]  /*1890*/  ULEA UR6, UR37, UR6, 0x18 ;  /* 0x0000000625067291 */ /* 0x002fe2000f8ec0ff */
[----:B------:R-:W-:Y:S01]  /*18a0*/  R2UR UR35, R18 ;  /* 0x00000000122372ca */ /* 0x000fe200000e0000 */
[----:B------:R-:W-:Y:S01]  /*18b0*/  UISETP.GE.U32.AND UP0, UPT, UR4, 0x7f, UPT ;  /* 0x0000007f0400788c */ /* 0x000fe2000bf06070 */
[----:B------:R-:W-:Y:S01]  /*18c0*/  R2UR UR11, R19 ;  /* 0x00000000130b72ca */ /* 0x000fe200000e0000 */
[----:B------:R-:W-:Y:S01]  /*18d0*/  ULEA UR8, UR23, UR6, 0x3 ;  /* 0x0000000617087291 */ /* 0x000fe2000f8e18ff */
[----:B------:R-:W-:-:S08]  /*18e0*/  UMOV UR25, URZ ;  /* 0x000000ff00197c82 */ /* 0x000fd00008000000 */
[----:B------:R1:W2:Y:S01]  /*18f0*/  SYNCS.PHASECHK.TRANS64.TRYWAIT P0, [UR8+0x20], R2 ;  /* 0x00002002ff0075a7 */ /* 0x0002a20008001108 */
[----:B------:R-:W-:-:S13]  /*1900*/  R2UR UR8, R15 ;  /* 0x000000000f0872ca */ /* 0x000fda00000e0000 */
[----:B------:R-:W-:Y:S01]  /*1910*/  ULEA UR11, UR8, UR11, 0x8 ;  /* 0x0000000b080b7291 */ /* 0x000fe2000f8e40ff */
[----:B-1----:R-:W-:-:S05]  /*1920*/  LEA.HI R2, R14, R14, RZ, 0x1 ;  /* 0x0000000e0e027211 */ /* 0x002fca00078f08ff */
[----:B------:R-:W-:-:S05]  /*1930*/  IMAD.SHL.U32 R2, R2, 0x40, RZ ;  /* 0x0000004002027824 */ /* 0x000fca00078e00ff */
[----:B------:R-:W-:-:S04]  /*1940*/  LOP3.LUT R2, R2, 0xffffff80, RZ, 0xc0, !PT ;  /* 0xffffff8002027812 */ /* 0x000fc800078ec0ff */
[----:B------:R-:W-:-:S13]  /*1950*/  R2UR UR9, R2 ;  /* 0x00000000020972ca */ /* 0x000fda00000e0000 */
[----:B------:R-:W-:Y:S01]  /*1960*/  ULOP3.LUT UR35, UR9, 0x40, UR35, 0xf8, !UPT ;  /* 0x0000004009237892 */ /* 0x000fe2000f8ef823 */
[----:B------:R-:W-:Y:S11]  /*1970*/  BRA.U !UP0, `(.L_x_25) ;  /* 0x0000000108c07547 */ /* 0x000ff6000b800000 */
[----:B------:R-:W-:Y:S01]  /*1980*/  UMOV UR16, UR21 ;  /* 0x0000001500107c82 */ /* 0x000fe20008000000 */
[----:B------:R-:W-:Y:S01]  /*1990*/  UMOV UR17, UR23 ;  /* 0x0000001700117c82 */ /* 0x000fe20008000000 */
[----:B------:R-:W-:-:S05]  /*19a0*/  UMOV UR34, URZ ;  /* 0x000000ff00227c82 */ /* 0x000fca0008000000 */
.L_x_31:
[----:B------:R-:W-:Y:S01]  /*19b0*/  ULEA UR33, UR17, UR6, 0x3 ;  /* 0x0000000611217291 */ /* 0x000fe2000f8e18ff */
[----:B------:R-:W-:Y:S01]  /*19c0*/  @P5 MOV R3, 0x6000 ;  /* 0x0000600000035802 */ /* 0x000fe20000000f00 */
[----:B-12-4-:R-:W-:Y:S10]  /*19d0*/  @P0 BRA `(.L_x_26) ;  /* 0x00000000000c0947 */ /* 0x016ff40003800000 */
[----:B------:R-:W-:-:S04]  /*19e0*/  SHF.L.U32 R4, R17, 0x1f, RZ ;  /* 0x0000001f11047819 */ /* 0x000fc800000006ff */
[----:B------:R-:W1:Y:S02]  /*19f0*/  SYNCS.PHASECHK.TRANS64.TRYWAIT P0, [UR33+0x20], R4 ;  /* 0x00002004ff0075a7 */ /* 0x000e640008001121 */
[----:B-1----:R-:W-:Y:S05]  /*1a00*/  @!P0 BRA `(.L_x_27) ;  /* 0x0000007c00d08947 */ /* 0x002fea0003800000 */
.L_x_26:
[----:B------:R2:W-:Y:S01]  /*1a10*/  @P5 SYNCS.ARRIVE.TRANS64 RZ, [UR33], R3 ;  /* 0x00000003ffff59a7 */ /* 0x0005e20008000021 */
[----:B------:R-:W-:Y:S02]  /*1a20*/  ULOP3.LUT UR8, UR22, 0x2, URZ, 0xfc, !UPT ;  /* 0x0000000216087892 */ /* 0x000fe4000f8efcff */
[----:B------:R-:W-:Y:S02]  /*1a30*/  UIADD3 UR16, UPT, UPT, UR16, 0x1, URZ ;  /* 0x0000000110107890 */ /* 0x000fe4000fffe0ff */
[----:B------:R-:W-:Y:S02]  /*1a40*/  UISETP.NE.AND UP0, UPT, UR8, 0x2, UPT ;  /* 0x000000020800788c */ /* 0x000fe4000bf05270 */
[----:B------:R-:W-:-:S07]  /*1a50*/  UISETP.NE.AND UP2, UPT, UR16, 0x1, UPT ;  /* 0x000000011000788c */ /* 0x000fce000bf45270 */
[----:B------:R-:W-:Y:S05]  /*1a60*/  BRA.U UP0, `(.L_x_28) ;  /* 0x0000000100047547 */ /* 0x000fea000b800000 */
[----:B------:R-:W-:Y:S05]  /*1a70*/  BPT.TRAP 0x1 ;  /* 0x000000040000795c */ /* 0x000fea0000300000 */
.L_x_28:
[----:B------:R-:W-:Y:S04]  /*1a80*/  BSSY.RECONVERGENT B0, `(.L_x_29) ;  /* 0x0000003000007945 */ /* 0x000fe80003800200 */
[----:B------:R-:W-:Y:S05]  /*1a90*/  @!P4 BRA `(.L_x_30) ;  /* 0x000000000004c947 */ /* 0x000fea0003800000 */
[----:B------:R-:W-:Y:S05]  /*1aa0*/  BPT.TRAP 0x1 ;  /* 0x000000040000795c */ /* 0x000fea0000300000 */
.L_x_30:
[----:B------:R-:W-:Y:S05]  /*1ab0*/  BSYNC.RECONVERGENT B0 ;  /* 0x0000000000007941 */ /* 0x000fea0003800200 */
.L_x_29:
[----:B------:R-:W-:Y:S02]  /*1ac0*/  UIADD3 UR23, UPT, UPT, UR17, 0x1, URZ ;  /* 0x0000000111177890 */ /* 0x000fe4000fffe0ff */
[----:B------:R-:W-:Y:S02]  /*1ad0*/  ULEA UR32, UR17, UR6, 0xc ;  /* 0x0000000611207291 */ /* 0x000fe4000f8e60ff */
[----:B------:R-:W-:Y:S02]  /*1ae0*/  UISETP.NE.AND UP0, UPT, UR23, 0x4, UPT ;  /* 0x000000041700788c */ /* 0x000fe4000bf05270 */
[----:B------:R-:W-:Y:S02]  /*1af0*/  UIADD3 UR28, UP1, UPT, UR14, 0x80, URZ ;  /* 0x000000800e1c7890 */ /* 0x000fe4000ff3e0ff */
[----:B------:R-:W-:Y:S02]  /*1b00*/  USEL UR9, URZ, 0x1, UP0 ;  /* 0x00000001ff097887 */ /* 0x000fe40008000000 */
[----:B------:R-:W-:-:S02]  /*1b10*/  USEL UR23, UR23, URZ, UP0 ;  /* 0x000000ff17177287 */ /* 0x000fc40008000000 */
[----:B------:R-:W-:Y:S02]  /*1b20*/  UIADD3 UR26, UP0, UPT, UR14, 0x180, URZ ;  /* 0x000001800e1a7890 */ /* 0x000fe4000ff1e0ff */
[----:B------:R-:W-:Y:S01]  /*1b30*/  ULEA UR8, UR23, UR6, 0x3 ;  /* 0x0000000617087291 */ /* 0x000fe2000f8e18ff */
[----:B------:R-:W-:Y:S01]  /*1b40*/  LOP3.LUT R17, R17, UR9, RZ, 0x3c, !PT ;  /* 0x0000000911117c12 */ /* 0x000fe2000f8e3cff */
[----:B------:R-:W-:Y:S02]  /*1b50*/  ULOP3.LUT UR33, UR33, 0xfefffff8, URZ, 0xc0, !UPT ;  /* 0xfefffff821217892 */ /* 0x000fe4000f8ec0ff */
[----:B------:R-:W-:Y:S01]  /*1b60*/  UIADD3.X UR29, UPT, UPT, URZ, UR15, URZ, UP1, !UPT ;  /* 0x0000000fff1d7290 */ /* 0x000fe20008ffe4ff */
[----:B-1----:R-:W-:Y:S01]  /*1b70*/  SHF.L.U32 R2, R17, 0x1f, RZ ;  /* 0x0000001f11027819 */ /* 0x002fe200000006ff */
[----:B------:R-:W-:Y:S02]  /*1b80*/  UIADD3 UR32, UPT, UPT, UR32, 0x6300, URZ ;  /* 0x0000630020207890 */ /* 0x000fe4000fffe0ff */
[----:B------:R-:W-:Y:S01]  /*1b90*/  UIADD3.X UR27, UPT, UPT, URZ, UR15, URZ, UP0, !UPT ;  /* 0x0000000fff1b7290 */ /* 0x000fe200087fe4ff */
[----:B------:R1:W4:Y:S01]  /*1ba0*/  SYNCS.PHASECHK.TRANS64.TRYWAIT P0, [UR8+0x20], R2 ;  /* 0x00002002ff0075a7 */ /* 0x0003220008001108 */
[----:B------:R-:W-:Y:S01]  /*1bb0*/  ULEA UR8, UR17, UR6, 0xd ;  /* 0x0000000611087291 */ /* 0x000fe2000f8e68ff */
[----:B------:R-:W-:Y:S01]  /*1bc0*/  UMOV UR18, 0x0 ;  /* 0x0000000000127882 */ /* 0x000fe20000000000 */
[----:B------:R-:W-:-:S02]  /*1bd0*/  UMOV UR19, 0x10000000 ;  /* 0x1000000000137882 */ /* 0x000fc40000000000 */
[----:B------:R-:W-:Y:S01]  /*1be0*/  UIADD3 UR8, UPT, UPT, UR8, 0xa300, URZ ;  /* 0x0000a30008087890 */ /* 0x000fe2000fffe0ff */
[----:B------:R2:W-:Y:S01]  /*1bf0*/  UTMALDG.3D.2CTA [UR32], [UR28], desc[UR18] ;  /* 0x000012201c0075b4 */ /* 0x0005e20008211000 */
[----:B------:R-:W-:Y:S01]  /*1c00*/  UMOV UR10, UR34 ;  /* 0x00000022000a7c82 */ /* 0x000fe20008000000 */
[----:B------:R-:W-:Y:S01]  /*1c10*/  UMOV UR12, UR36 ;  /* 0x00000024000c7c82 */ /* 0x000fe20008000000 */
[----:B------:R-:W-:Y:S01]  /*1c20*/  UMOV UR9, UR33 ;  /* 0x0000002100097c82 */ /* 0x000fe20008000000 */
[----:B------:R-:W-:Y:S01]  /*1c30*/  UMOV UR25, UR13 ;  /* 0x0000000d00197c82 */ /* 0x000fe20008000000 */
[----:B------:R-:W-:-:S03]  /*1c40*/  UMOV UR17, UR23 ;  /* 0x0000001700117c82 */ /* 0x000fc60008000000 */
[----:B------:R1:W-:Y:S01]  /*1c50*/  UTMALDG.3D.2CTA [UR8], [UR26], desc[UR18] ;  /* 0x000012081a0075b4 */ /* 0x0003e20008211000 */
[----:B--2---:R-:W-:Y:S01]  /*1c60*/  UIADD3 UR34, UPT, UPT, UR34, 0x40, URZ ;  /* 0x0000004022227890 */ /* 0x004fe2000fffe0ff */
[----:B------:R-:W-:Y:S11]  /*1c70*/  BRA.U UP2, `(.L_x_31) ;  /* 0xfffffffd024c7547 */ /* 0x000ff6000b83ffff */
.L_x_25:
[----:B-1----:R-:W-:Y:S01]  /*1c80*/  ULEA UR8, UR23, UR6, 0x3 ;  /* 0x0000000617087291 */ /* 0x002fe2000f8e18ff */
[----:B------:R-:W-:Y:S01]  /*1c90*/  SHF.L.U32 R2, R17, 0x1f, RZ ;  /* 0x0000001f11027819 */ /* 0x000fe200000006ff */
[----:B------:R-:W-:Y:S01]  /*1ca0*/  @!P1 SYNCS.ARRIVE.TRANS64.A1T0 RZ, [UR6+0x88], RZ ;  /* 0x000088ffffff99a7 */ /* 0x000fe20008100006 */
[----:B------:R-:W-:-:S06]  /*1cb0*/  UISETP.GT.AND UP0, UPT, UR7, UR5, UPT ;  /* 0x000000050700728c */ /* 0x000fcc000bf04270 */
[----:B--2-4-:R1:W2:Y:S03]  /*1cc0*/  SYNCS.PHASECHK.TRANS64.TRYWAIT P0, [UR8+0x20], R2 ;  /* 0x00002002ff0075a7 */ /* 0x0142a60008001108 */
[----:B------:R-:W-:Y:S05]  /*1cd0*/  BRA.U !UP0, `(.L_x_32) ;  /* 0x0000000108c07547 */ /* 0x000fea000b800000 */
[----:B------:R-:W-:Y:S01]  /*1ce0*/  UIADD3 UR26, UPT, UPT, UR24, UR25, URZ ;  /* 0x00000019181a7290 */ /* 0x000fe2000fffe0ff */
[----:B------:R-:W-:-:S11]  /*1cf0*/  UMOV UR27, UR23 ;  /* 0x00000017001b7c82 */ /* 0x000fd60008000000 */
.L_x_38:
[----:B------:R-:W-:Y:S01]  /*1d00*/  ULEA UR17, UR27, UR6, 0x3 ;  /* 0x000000061b117291 */ /* 0x000fe2000f8e18ff */
[----:B--2---:R-:W-:Y:S01]  /*1d10*/  @P5 MOV R3, 0x6000 ;  /* 0x0000600000035802 */ /* 0x004fe20000000f00 */
[----:B-12---:R-:W-:Y:S10]  /*1d20*/  @P0 BRA `(.L_x_33) ;  /* 0x00000000000c0947 */ /* 0x006ff40003800000 */
[----:B------:R-:W-:-:S04]  /*1d30*/  SHF.L.U32 R4, R17, 0x1f, RZ ;  /* 0x0000001f11047819 */ /* 0x000fc800000006ff */
[----:B------:R-:W2:Y:S02]  /*1d40*/  SYNCS.PHASECHK.TRANS64.TRYWAIT P0, [UR17+0x20], R4 ;  /* 0x00002004ff0075a7 */ /* 0x000ea40008001111 */
[----:B--2---:R-:W-:Y:S05]  /*1d50*/  @!P0 BRA `(.L_x_34) ;  /* 0x0000007c00148947 */ /* 0x004fea0003800000 */
.L_x_33:
[----:B------:R2:W-:Y:S01]  /*1d60*/  @P5 SYNCS.ARRIVE.TRANS64 RZ, [UR17], R3 ;  /* 0x00000003ffff59a7 */ /* 0x0005e20008000011 */
[----:B------:R-:W-:-:S04]  /*1d70*/  ULOP3.LUT UR8, UR22, 0x2, URZ, 0xfc, !UPT ;  /* 0x0000000216087892 */ /* 0x000fc8000f8efcff */
[----:B------:R-:W-:-:S09]  /*1d80*/  UISETP.NE.AND UP0, UPT, UR8, 0x2, UPT ;  /* 0x000000020800788c */ /* 0x000fd2000bf05270 */
[----:B------:R-:W-:Y:S05]  /*1d90*/  BRA.U UP0, `(.L_x_35) ;  /* 0x0000000100047547 */ /* 0x000fea000b800000 */
[----:B------:R-:W-:Y:S05]  /*1da0*/  BPT.TRAP 0x1 ;  /* 0x000000040000795c */ /* 0x000fea0000300000 */
.L_x_35:
[----:B------:R-:W-:Y:S04]  /*1db0*/  BSSY.RECONVERGENT B0, `(.L_x_36) ;  /* 0x0000003000007945 */ /* 0x000fe80003800200 */
[----:B------:R-:W-:Y:S05]  /*1dc0*/  @!P4 BRA `(.L_x_37) ;  /* 0x000000000004c947 */ /* 0x000fea0003800000 */
[----:B------:R-:W-:Y:S05]  /*1dd0*/  BPT.TRAP 0x1 ;  /* 0x000000040000795c */ /* 0x000fea0000300000 */
.L_x_37:
[----:B------:R-:W-:Y:S05]  /*1de0*/  BSYNC.RECONVERGENT B0 ;  /* 0x0000000000007941 */ /* 0x000fea0003800200 */
.L_x_36:
        /* <DEDUP_REMOVED lines=9> */
[----:B------:R-:W-:Y:S02]  /*1e80*/  USHF.L.U32 UR18, UR25, 0x6, URZ ;  /* 0x0000000619127899 */ /* 0x000fe400080006ff */
[----:B------:R-:W-:Y:S01]  /*1e90*/  ULOP3.LUT UR17, UR17, 0xfefffff8, URZ, 0xc0, !UPT ;  /* 0xfefffff811117892 */ /* 0x000fe2000f8ec0ff */
[----:B-1----:R-:W-:Y:S01]  /*1ea0*/  SHF.L.U32 R2, R17, 0x1f, RZ ;  /* 0x0000001f11027819 */ /* 0x002fe200000006ff */
[----:B------:R-:W-:Y:S02]  /*1eb0*/  UIADD3 UR16, UPT, UPT, UR16, 0x6300, URZ ;  /* 0x0000630010107890 */ /* 0x000fe4000fffe0ff */
[----:B------:R-:W-:Y:S01]  /*1ec0*/  UIADD3.X UR33, UPT, UPT, URZ, UR15, URZ, UP1, !UPT ;  /* 0x0000000fff217290 */ /* 0x000fe20008ffe4ff */
[----:B------:R4:W1:Y:S01]  /*1ed0*/  SYNCS.PHASECHK.TRANS64.TRYWAIT P0, [UR8+0x20], R2 ;  /* 0x00002002ff0075a7 */ /* 0x0008620008001108 */
[----:B------:R-:W-:-:S02]  /*1ee0*/  ULEA UR8, UR27, UR6, 0xd ;  /* 0x000000061b087291 */ /* 0x000fc4000f8e68ff */
[----:B------:R-:W-:Y:S02]  /*1ef0*/  UIADD3.X UR31, UPT, UPT, URZ, UR15, URZ, UP0, !UPT ;  /* 0x0000000fff1f7290 */ /* 0x000fe400087fe4ff */
[----:B------:R-:W-:Y:S01]  /*1f00*/  UIADD3 UR8, UPT, UPT, UR8, 0xa300, URZ ;  /* 0x0000a30008087890 */ /* 0x000fe2000fffe0ff */
[----:B------:R-:W-:Y:S01]  /*1f10*/  UMOV UR28, 0x0 ;  /* 0x00000000001c7882 */ /* 0x000fe20000000000 */
[----:B------:R-:W-:Y:S01]  /*1f20*/  UMOV UR29, 0x10000000 ;  /* 0x10000000001d7882 */ /* 0x000fe20000000000 */
[----:B------:R-:W-:Y:S01]  /*1f30*/  UMOV UR19, UR35 ;  /* 0x0000002300137c82 */ /* 0x000fe20008000000 */
[----:B------:R-:W-:Y:S01]  /*1f40*/  UMOV UR20, UR36 ;  /* 0x0000002400147c82 */ /* 0x000fe20008000000 */
[----:B------:R-:W-:Y:S01]  /*1f50*/  UMOV UR12, UR36 ;  /* 0x00000024000c7c82 */ /* 0x000fe20008000000 */
[----:B------:R-:W-:Y:S01]  /*1f60*/  UMOV UR9, UR17 ;  /* 0x0000001100097c82 */ /* 0x000fe20008000000 */
[----:B------:R-:W-:Y:S01]  /*1f70*/  UMOV UR10, UR18 ;  /* 0x00000012000a7c82 */ /* 0x000fe20008000000 */
[----:B------:R4:W-:Y:S01]  /*1f80*/  UTMALDG.3D.2CTA [UR16], [UR32], desc[UR28] ;  /* 0x00001c10200075b4 */ /* 0x0009e20008211000 */
[----:B------:R-:W-:Y:S01]  /*1f90*/  UIADD3 UR25, UPT, UPT, UR25, 0x1, URZ ;  /* 0x0000000119197890 */ /* 0x000fe2000fffe0ff */
[----:B------:R-:W-:-:S03]  /*1fa0*/  UMOV UR27, UR23 ;  /* 0x00000017001b7c82 */ /* 0x000fc60008000000 */
[----:B------:R-:W-:Y:S01]  /*1fb0*/  UISETP.NE.AND UP0, UPT, UR25, UR26, UPT ;  /* 0x0000001a1900728c */ /* 0x000fe2000bf05270 */
[----:B------:R4:W-:Y:S08]  /*1fc0*/  UTMALDG.3D.2CTA [UR8], [UR30], desc[UR28] ;  /* 0x00001c081e0075b4 */ /* 0x0009f00008211000 */
[----:B----4-:R-:W-:Y:S05]  /*1fd0*/  BRA.U UP0, `(.L_x_38) ;  /* 0xfffffffd00487547 */ /* 0x010fea000b83ffff */
.L_x_32:
[C---:B-1----:R-:W-:Y:S01]  /*1fe0*/  LEA R2, R16.reuse, UR6, 0x3 ;  /* 0x0000000610027c11 */ /* 0x042fe2000f8e18ff */
[----:B------:R-:W-:Y:S01]  /*1ff0*/  NOP ;  /* 0x0000000000007918 */ /* 0x000fe20000000000 */
[----:B--2---:R-:W-:Y:S02]  /*2000*/  SHF.L.U32 R3, R13, 0x1f, RZ ;  /* 0x0000001f0d037819 */ /* 0x004fe400000006ff */
[----:B------:R-:W-:Y:S02]  /*2010*/  LEA R4, R16, UR6, 0x4 ;  /* 0x0000000610047c11 */ /* 0x000fe4000f8e20ff */
[----:B------:R-:W1:Y:S02]  /*2020*/  SYNCS.PHASECHK.TRANS64.TRYWAIT P0, [R2+URZ+0x90], R3 ;  /* 0x00009003020075a7 */ /* 0x000e6400080011ff */
[----:B-1----:R-:W-:Y:S05]  /*2030*/  @!P0 BRA `(.L_x_39) ;  /* 0x0000007800748947 */ /* 0x002fea0003800000 */
.L_x_146:
[----:B------:R-:W2:Y:S01]  /*2040*/  LDS.128 R4, [R4+0x120] ;  /* 0x0001200004047984 */ /* 0x000ea20000000c00 */
[----:B------:R-:W-:Y:S01]  /*2050*/  ISETP.GE.AND P0, PT, R40, 0x1, PT ;  /* 0x000000012800780c */ /* 0x000fe20003f06270 */
[----:B-1----:R-:W-:Y:S01]  /*2060*/  VIADD R2, R2, 0xa0 ;  /* 0x000000a002027836 */ /* 0x002fe20000000000 */
[----:B------:R-:W-:Y:S01]  /*2070*/  @!PT LDS RZ, [RZ] ;  /* 0x00000000fffff984 */ /* 0x000fe20000000800 */
[----:B------:R-:W-:Y:S01]  /*2080*/  @!PT LDS RZ, [RZ] ;  /* 0x00000000fffff984 */ /* 0x000fe20000000800 */
[----:B------:R-:W-:Y:S01]  /*2090*/  @!PT LDS RZ, [RZ] ;  /* 0x00000000fffff984 */ /* 0x000fe20000000800 */
[----:B------:R-:W-:Y:S01]  /*20a0*/  @!PT LDS RZ, [RZ] ;  /* 0x00000000fffff984 */ /* 0x000fe20000000800 */
[----:B------:R1:W-:Y:S06]  /*20b0*/  MEMBAR.ALL.CTA ;  /* 0x0000000000007992 */ /* 0x0003ec0000008000 */
[----:B-1----:R-:W1:Y:S01]  /*20c0*/  FENCE.VIEW.ASYNC.S ;  /* 0x00000000000073c6 */ /* 0x002e620000000000 */
[----:B------:R-:W-:-:S04]  /*20d0*/  PRMT R2, RZ, 0x654, R2 ;  /* 0x00000654ff027816 */ /* 0x000fc80000000002 */
[----:B-1----:R1:W-:Y:S01]  /*20e0*/  SYNCS.ARRIVE.TRANS64.RED.A1T0 RZ, [R2+URZ], RZ ;  /* 0x000000ff02ff79a7 */ /* 0x0023e200081004ff */
[----:B--2---:R-:W-:-:S13]  /*20f0*/  LOP3.LUT P2, RZ, R6, 0x1, RZ, 0xc0, !PT ;  /* 0x0000000106ff7812 */ /* 0x004fda000784c0ff */
[----:B------:R-:W-:Y:S01]  /*2100*/  @P2 SHF.R.U32.HI R3, RZ, 0x10, R5 ;  /* 0x00000010ff032819 */ /* 0x000fe20000011605 */
[----:B------:R-:W-:Y:S01]  /*2110*/  VOTEU.ANY UP0, P2 ;  /* 0x0000000000ff7886 */ /* 0x000fe20001000100 */
[----:B------:R-:W-:Y:S02]  /*2120*/  @P2 MOV R10, R4 ;  /* 0x00000004000a2202 */ /* 0x000fe40000000f00 */
[----:B------:R-:W-:Y:S02]  /*2130*/  @P2 R2UR.BROADCAST UR8, R3 ;  /* 0x00000000030822ca */ /* 0x000fe400008e0000 */
[----:B------:R-:W-:-:S11]  /*2140*/  @P2 LOP3.LUT R9, R5, 0xffff, RZ, 0xc0, !PT ;  /* 0x0000ffff05092812 */ /* 0x000fd600078ec0ff */
[----:B------:R-:W-:Y:S01]  /*2150*/  @UP0 UMOV UR36, UR8 ;  /* 0x0000000800240c82 */ /* 0x000fe20008000000 */
[----:B-1----:R-:W-:Y:S05]  /*2160*/  @!P0 BRA `(.L_x_40) ;  /* 0x0000000000b88947 */ /* 0x002fea0003800000 */
[----:B------:R-:W3:Y:S01]  /*2170*/  LDC.64 R4, c[0x0][0xb18] ;  /* 0x0002c600ff047b82 */ /* 0x000ee20000000a00 */
[----:B------:R-:W-:-:S07]  /*2180*/  ISETP.NE.AND P3, PT, R40, 0x1, PT ;  /* 0x000000012800780c */ /* 0x000fce0003f65270 */
[----:B------:R-:W1:Y:S08]  /*2190*/  LDC.64 R6, c[0x0][0xb10] ;  /* 0x0002c400ff067b82 */ /* 0x000e700000000a00 */
[----:B------:R-:W2:Y:S08]  /*21a0*/  LDC R14, c[0x0][0xb20] ;  /* 0x0002c800ff0e7b82 */ /* 0x000eb00000000800 */
[----:B------:R-:W4:Y:S01]  /*21b0*/  LDC R15, c[0x0][0xb0c] ;  /* 0x0002c300ff0f7b82 */ /* 0x000f220000000800 */
[----:B---3--:R-:W-:Y:S01]  /*21c0*/  IMAD.HI.U32 R21, R0, R5, RZ ;  /* 0x0000000500157227 */ /* 0x008fe200078e00ff */
[----:B------:R-:W-:-:S03]  /*21d0*/  ISETP.NE.AND P0, PT, R4, 0x1, PT ;  /* 0x000000010400780c */ /* 0x000fc60003f05270 */
[----:B------:R-:W-:-:S03]  /*21e0*/  IMAD.HI.U32 R5, R9, R5, RZ ;  /* 0x0000000509057227 */ /* 0x000fc600078e00ff */
[----:B------:R-:W3:Y:S01]  /*21f0*/  LDC.64 R2, c[0x0][0xb28] ;  /* 0x0002ca00ff027b82 */ /* 0x000ee20000000a00 */
[----:B-1----:R-:W-:-:S04]  /*2200*/  IMAD.HI.U32 R22, R8, R6, RZ ;  /* 0x0000000608167227 */ /* 0x002fc800078e00ff */
[----:B------:R-:W-:Y:S01]  /*2210*/  IMAD.HI.U32 R23, R10, R6, RZ ;  /* 0x000000060a177227 */ /* 0x000fe200078e00ff */
[----:B------:R-:W-:Y:S02]  /*2220*/  SHF.R.U32.HI R22, RZ, R7, R22 ;  /* 0x00000007ff167219 */ /* 0x000fe40000011616 */
[-C--:B--2---:R-:W-:Y:S02]  /*2230*/  SHF.R.U32.HI R21, RZ, R14.reuse, R21 ;  /* 0x0000000eff157219 */ /* 0x084fe40000011615 */
[----:B------:R-:W-:Y:S02]  /*2240*/  SHF.R.U32.HI R5, RZ, R14, R5 ;  /* 0x0000000eff057219 */ /* 0x000fe40000011605 */
[----:B------:R-:W-:Y:S02]  /*2250*/  SEL R21, R0, R21, !P0 ;  /* 0x0000001500157207 */ /* 0x000fe40004000000 */
[----:B------:R-:W-:Y:S02]  /*2260*/  SHF.R.U32.HI R23, RZ, R7, R23 ;  /* 0x00000007ff177219 */ /* 0x000fe40000011617 */
[----:B----4-:R-:W-:-:S02]  /*2270*/  ISETP.NE.AND P1, PT, R15, 0x1, PT ;  /* 0x000000010f00780c */ /* 0x010fc40003f25270 */
[----:B------:R-:W-:Y:S02]  /*2280*/  SEL R5, R9, R5, !P0 ;  /* 0x0000000509057207 */ /* 0x000fe40004000000 */
[----:B------:R-:W-:Y:S02]  /*2290*/  SEL R22, R8, R22, !P1 ;  /* 0x0000001608167207 */ /* 0x000fe40004800000 */
[----:B------:R-:W-:Y:S01]  /*22a0*/  SEL R23, R10, R23, !P1 ;  /* 0x000000170a177207 */ /* 0x000fe20004800000 */
[----:B---3--:R-:W-:-:S04]  /*22b0*/  IMAD.HI.U32 R20, R21, R2, RZ ;  /* 0x0000000215147227 */ /* 0x008fc800078e00ff */
        /* <DEDUP_REMOVED lines=10> */
[----:B------:R-:W-:-:S04]  /*2360*/  @!P0 IMAD.HI.U32 R7, R23, R2, RZ ;  /* 0x0000000217078227 */ /* 0x000fc800078e00ff */
[----:B------:R-:W-:Y:S01]  /*2370*/  IMAD.MOV R2, RZ, RZ, -R6 ;  /* 0x000000ffff027224 */ /* 0x000fe200078e0a06 */
[----:B------:R-:W-:Y:S02]  /*2380*/  @!P0 SHF.R.U32.HI R3, RZ, R3, R7 ;  /* 0x00000003ff038219 */ /* 0x000fe40000011607 */
[----:B------:R-:W-:Y:S01]  /*2390*/  IADD3 R7, PT, PT, -R5, RZ, RZ ;  /* 0x000000ff05077210 */ /* 0x000fe20007ffe1ff */
[----:B------:R-:W-:Y:S01]  /*23a0*/  IMAD R2, R40, R2, R5 ;  /* 0x0000000228027224 */ /* 0x000fe200078e0205 */
        /* <DEDUP_REMOVED lines=10> */
.L_x_40:
[----:B------:R-:W1:Y:S02]  /*2450*/  LDCU UR8, c[0x0][0xb30] ;  /* 0x00016600ff0877ac */ /* 0x000e640008000800 */
[----:B-1----:R-:W-:-:S09]  /*2460*/  UISETP.NE.AND UP0, UPT, UR8, 0x1, UPT ;  /* 0x000000010800788c */ /* 0x002fd2000bf05270 */
[----:B------:R-:W-:Y:S05]  /*2470*/  BRA.U UP0, `(.L_x_41) ;  /* 0x0000000100407547 */ /* 0x000fea000b800000 */
[----:B------:R-:W1:Y:S08]  /*2480*/  LDC.64 R4, c[0x0][0xb10] ;  /* 0x0002c400ff047b82 */ /* 0x000e700000000a00 */
[----:B------:R-:W2:Y:S08]  /*2490*/  LDC.64 R2, c[0x0][0xb18] ;  /* 0x0002c600ff027b82 */ /* 0x000eb00000000a00 */
[----:B------:R-:W4:Y:S08]  /*24a0*/  LDC R6, c[0x0][0xb20] ;  /* 0x0002c800ff067b82 */ /* 0x000f300000000800 */
[----:B------:R-:W3:Y:S01]  /*24b0*/  LDC R7, c[0x0][0xb0c] ;  /* 0x0002c300ff077b82 */ /* 0x000ee20000000800 */
[----:B-1----:R-:W-:-:S05]  /*24c0*/  IMAD.HI.U32 R4, R10, R4, RZ ;  /* 0x000000040a047227 */ /* 0x002fca00078e00ff */
[----:B------:R-:W-:Y:S01]  /*24d0*/  SHF.R.U32.HI R4, RZ, R5, R4 ;  /* 0x00000005ff047219 */ /* 0x000fe20000011604 */
[----:B--2---:R-:W-:Y:S01]  /*24e0*/  IMAD.HI.U32 R3, R9, R3, RZ ;  /* 0x0000000309037227 */ /* 0x004fe200078e00ff */
[----:B------:R-:W-:-:S04]  /*24f0*/  ISETP.NE.AND P0, PT, R2, 0x1, PT ;  /* 0x000000010200780c */ /* 0x000fc80003f05270 */
[----:B----4-:R-:W-:-:S04]  /*2500*/  SHF.R.U32.HI R3, RZ, R6, R3 ;  /* 0x00000006ff037219 */ /* 0x010fc80000011603 */
[----:B------:R-:W-:Y:S02]  /*2510*/  SEL R3, R9, R3, !P0 ;  /* 0x0000000309037207 */ /* 0x000fe40004000000 */
[----:B---3--:R-:W-:-:S04]  /*2520*/  ISETP.NE.AND P1, PT, R7, 0x1, PT ;  /* 0x000000010700780c */ /* 0x008fc80003f25270 */
[----:B------:R-:W-:-:S05]  /*2530*/  SEL R4, R10, R4, !P1 ;  /* 0x000000040a047207 */ /* 0x000fca0004800000 */
[----:B------:R-:W-:Y:S02]  /*2540*/  IMAD.IADD R5, R3, 0x1, -R4 ;  /* 0x0000000103057824 */ /* 0x000fe400078e0a04 */
[----:B------:R-:W-:Y:S02]  /*2550*/  IMAD.IADD R3, R4, 0x1, -R3 ;  /* 0x0000000104037824 */ /* 0x000fe400078e0a03 */
[----:B------:R-:W-:Y:S02]  /*2560*/  IMAD R10, R5, R7, R10 ;  /* 0x00000007050a7224 */ /* 0x000fe400078e020a */
[----:B------:R-:W-:-:S07]  /*2570*/  IMAD R9, R3, R2, R9 ;  /* 0x0000000203097224 */ /* 0x000fce00078e0209 */
.L_x_41:
[----:B------:R-:W-:Y:S01]  /*2580*/  VIADD R16, R16, 0x1 ;  /* 0x0000000110107836 */ /* 0x000fe20000000000 */
[----:B------:R-:W-:Y:S01]  /*2590*/  PLOP3.LUT P1, PT, PT, PT, PT, 0x80, 0x8 ;  /* 0x000000000008781c */ /* 0x000fe20003f2f070 */
[----:B------:R-:W-:Y:S02]  /*25a0*/  IMAD.IADD R14, R10, 0x1, R95 ;  /* 0x000000010a0e7824 */ /* 0x000fe400078e025f */
[----:B------:R-:W-:Y:S01]  /*25b0*/  IMAD.IADD R15, R9, 0x1, R94 ;  /* 0x00000001090f7824 */ /* 0x000fe200078e025e */
[----:B------:R-:W-:-:S04]  /*25c0*/  ISETP.NE.AND P0, PT, R16, 0x2, PT ;  /* 0x000000021000780c */ /* 0x000fc80003f05270 */
[----:B------:R-:W-:Y:S02]  /*25d0*/  SEL R2, RZ, 0x1, P0 ;  /* 0x00000001ff027807 */ /* 0x000fe40000000000 */
[----:B------:R-:W-:Y:S02]  /*25e0*/  SEL R16, R16, RZ, P0 ;  /* 0x000000ff10107207 */ /* 0x000fe40000000000 */
[----:B------:R-:W-:Y:S01]  /*25f0*/  LOP3.LUT R13, R13, R2, RZ, 0x3c, !PT ;  /* 0x000000020d0d7212 */ /* 0x000fe200078e3cff */
[----:B------:R-:W-:Y:S06]  /*2600*/  @P2 BRA `(.L_x_42) ;  /* 0xfffffff000582947 */ /* 0x000fec000383ffff */
[----:B------:R-:W-:Y:S01]  /*2610*/  UIADD3 UR6, UPT, UPT, UR6, 0x20, URZ ;  /* 0x0000002006067890 */ /* 0x000fe2000fffe0ff */
[----:B------:R-:W-:-:S03]  /*2620*/  SHF.L.U32 R2, R17, 0x1f, RZ ;  /* 0x0000001f11027819 */ /* 0x000fc600000006ff */
[----:B------:R-:W-:-:S09]  /*2630*/  ULEA UR4, UR23, UR6, 0x3 ;  /* 0x0000000617047291 */ /* 0x000fd2000f8e18ff */
[----:B------:R-:W1:Y:S02]  /*2640*/  SYNCS.PHASECHK.TRANS64.TRYWAIT P0, [UR4], R2 ;  /* 0x00000002ff0075a7 */ /* 0x000e640008001104 */
[----:B-1----:R-:W-:Y:S05]  /*2650*/  @!P0 BRA `(.L_x_43) ;  /* 0x0000007400008947 */ /* 0x002fea0003800000 */
.L_x_148:
[----:B------:R-:W-:-:S04]  /*2660*/  UIADD3 UR5, UPT, UPT, UR23, 0x1, URZ ;  /* 0x0000000117057890 */ /* 0x000fc8000fffe0ff */
[----:B------:R-:W-:-:S04]  /*2670*/  UISETP.NE.AND UP0, UPT, UR5, 0x4, UPT ;  /* 0x000000040500788c */ /* 0x000fc8000bf05270 */
[----:B------:R-:W-:Y:S02]  /*2680*/  USEL UR7, URZ, 0x1, UP0 ;  /* 0x00000001ff077887 */ /* 0x000fe40008000000 */
[----:B------:R-:W-:-:S04]  /*2690*/  USEL UR5, UR5, URZ, UP0 ;  /* 0x000000ff05057287 */ /* 0x000fc80008000000 */
[----:B------:R-:W-:Y:S01]  /*26a0*/  ULEA UR4, UR5, UR6, 0x3 ;  /* 0x0000000605047291 */ /* 0x000fe2000f8e18ff */
[----:B-1----:R-:W-:-:S04]  /*26b0*/  LOP3.LUT R2, R17, UR7, RZ, 0x3c, !PT ;  /* 0x0000000711027c12 */ /* 0x002fc8000f8e3cff */
[----:B------:R-:W-:-:S04]  /*26c0*/  SHF.L.U32 R3, R2, 0x1f, RZ ;  /* 0x0000001f02037819 */ /* 0x000fc800000006ff */
[----:B------:R-:W1:Y:S02]  /*26d0*/  SYNCS.PHASECHK.TRANS64.TRYWAIT P0, [UR4], R3 ;  /* 0x00000003ff0075a7 */ /* 0x000e640008001104 */
[----:B-1----:R-:W-:Y:S05]  /*26e0*/  @!P0 BRA `(.L_x_44) ;  /* 0x0000007000f48947 */ /* 0x002fea0003800000 */
.L_x_150:
[----:B------:R-:W-:-:S04]  /*26f0*/  UIADD3 UR5, UPT, UPT, UR5, 0x1, URZ ;  /* 0x0000000105057890 */ /* 0x000fc8000fffe0ff */
[----:B------:R-:W-:-:S04]  /*2700*/  UISETP.NE.AND UP0, UPT, UR5, 0x4, UPT ;  /* 0x000000040500788c */ /* 0x000fc8000bf05270 */
[----:B------:R-:W-:Y:S02]  /*2710*/  USEL UR7, URZ, 0x1, UP0 ;  /* 0x00000001ff077887 */ /* 0x000fe40008000000 */
[----:B------:R-:W-:-:S04]  /*2720*/  USEL UR5, UR5, URZ, UP0 ;  /* 0x000000ff05057287 */ /* 0x000fc80008000000 */
[----:B------:R-:W-:Y:S01]  /*2730*/  ULEA UR4, UR5, UR6, 0x3 ;  /* 0x0000000605047291 */ /* 0x000fe2000f8e18ff */
[----:B------:R-:W-:-:S04]  /*2740*/  LOP3.LUT R2, R2, UR7, RZ, 0x3c, !PT ;  /* 0x0000000702027c12 */ /* 0x000fc8000f8e3cff */
[----:B-1----:R-:W-:-:S04]  /*2750*/  SHF.L.U32 R3, R2, 0x1f, RZ ;  /* 0x0000001f02037819 */ /* 0x002fc800000006ff */
[----:B------:R-:W1:Y:S02]  /*2760*/  SYNCS.PHASECHK.TRANS64.TRYWAIT P0, [UR4], R3 ;  /* 0x00000003ff0075a7 */ /* 0x000e640008001104 */
[----:B-1----:R-:W-:Y:S05]  /*2770*/  @!P0 BRA `(.L_x_45) ;  /* 0x0000007000e88947 */ /* 0x002fea0003800000 */
.L_x_152:
[----:B------:R-:W-:-:S04]  /*2780*/  UIADD3 UR5, UPT, UPT, UR5, 0x1, URZ ;  /* 0x0000000105057890 */ /* 0x000fc8000fffe0ff */
[----:B------:R-:W-:-:S04]  /*2790*/  UISETP.NE.AND UP0, UPT, UR5, 0x4, UPT ;  /* 0x000000040500788c */ /* 0x000fc8000bf05270 */
[----:B------:R-:W-:Y:S02]  /*27a0*/  USEL UR4, URZ, 0x1, UP0 ;  /* 0x00000001ff047887 */ /* 0x000fe40008000000 */
[----:B------:R-:W-:-:S04]  /*27b0*/  USEL UR5, UR5, URZ, UP0 ;  /* 0x000000ff05057287 */ /* 0x000fc80008000000 */
[----:B------:R-:W-:Y:S01]  /*27c0*/  ULEA UR5, UR5, UR6, 0x3 ;  /* 0x0000000605057291 */ /* 0x000fe2000f8e18ff */
[----:B------:R-:W-:-:S04]  /*27d0*/  LOP3.LUT R2, R2, UR4, RZ, 0x3c, !PT ;  /* 0x0000000402027c12 */ /* 0x000fc8000f8e3cff */
[----:B------:R-:W-:Y:S01]  /*27e0*/  SHF.L.U32 R2, R2, 0x1f, RZ ;  /* 0x0000001f02027819 */ /* 0x000fe200000006ff */
[----:B-1-3--:R-:W-:-:S07]  /*27f0*/  IMAD.U32 R0, RZ, RZ, UR5 ;  /* 0x00000005ff007e24 */ /* 0x00afce000f8e00ff */
.L_x_46:
[----:B-1----:R1:W2:Y:S02]  /*2800*/  SYNCS.PHASECHK.TRANS64.TRYWAIT P0, [R0+URZ], R2 ;  /* 0x00000002000075a7 */ /* 0x0022a400080011ff */
[----:B--2---:R-:W-:Y:S05]  /*2810*/  @!P0 NANOSLEEP.SYNCS 0x989680 ;  /* 0x009896800000895d */ /* 0x004fea0003900000 */
[----:B------:R-:W2:Y:S02]  /*2820*/  @!P0 SYNCS.PHASECHK.TRANS64 P0, [R0+URZ], R2 ;  /* 0x00000002000085a7 */ /* 0x000ea400080010ff */
[----:B--2---:R-:W-:Y:S05]  /*2830*/  @P0 EXIT ;  /* 0x000000000000094d */ /* 0x004fea0003800000 */
[----:B------:R-:W-:Y:S05]  /*2840*/  BRA `(.L_x_46) ;  /* 0xfffffffc00ec7947 */ /* 0x000fea000383ffff */
.L_x_22:
[----:B------:R-:W-:-:S04]  /*2850*/  UISETP.NE.AND UP1, UPT, UR37, URZ, UPT ;  /* 0x000000ff2500728c */ /* 0x000fc8000bf25270 */
[----:B------:R-:W-:-:S09]  /*2860*/  UISETP.NE.OR UP1, UPT, UR10, 0x1, UP1 ;  /* 0x000000010a00788c */ /* 0x000fd20008f25670 */
[----:B------:R-:W-:Y:S05]  /*2870*/  BRA.U UP1, `(.L_x_47) ;  /* 0x00000005014c7547 */ /* 0x000fea000b800000 */
[----:B------:R-:W-:Y:S01]  /*2880*/  HFMA2 R11, -RZ, RZ, 0, 0 ;  /* 0x00000000ff0b7431 */ /* 0x000fe200000001ff */
[----:B------:R-:W-:Y:S01]  /*2890*/  ISETP.GE.U32.AND P2, PT, R10, 0x2, PT ;  /* 0x000000020a00780c */ /* 0x000fe20003f46070 */
[----:B------:R-:W-:Y:S01]  /*28a0*/  IMAD.MOV.U32 R12, RZ, RZ, 0x1 ;  /* 0x00000001ff0c7424 */ /* 0x000fe200078e00ff */
[----:B------:R-:W-:Y:S01]  /*28b0*/  CS2R R8, SRZ ;  /* 0x0000000000087805 */ /* 0x000fe2000001ff00 */
[----:B------:R-:W-:Y:S01]  /*28c0*/  IMAD.MOV.U32 R3, RZ, RZ, RZ ;  /* 0x000000ffff037224 */ /* 0x000fe200078e00ff */
[----:B------:R-:W-:Y:S01]  /*28d0*/  UMOV UR4, 0x400 ;  /* 0x0000040000047882 */ /* 0x000fe20000000000 */
[----:B------:R-:W-:Y:S01]  /*28e0*/  UMOV UR6, URZ ;  /* 0x000000ff00067c82 */ /* 0x000fe20008000000 */
[----:B------:R-:W-:-:S12]  /*28f0*/  ULEA UR37, UR37, UR4, 0x18 ;  /* 0x0000000425257291 */ /* 0x000fd8000f8ec0ff */
.L_x_51:
[----:B------:R-:W-:Y:S02]  /*2900*/  LEA R0, R3, UR37, 0x3 ;  /* 0x0000002503007c11 */ /* 0x000fe4000f8e18ff */
[----:B------:R-:W-:-:S03]  /*2910*/  SHF.L.U32 R4, R8, 0x1f, RZ ;  /* 0x0000001f08047819 */ /* 0x000fc600000006ff */
[----:B------:R-:W-:Y:S01]  /*2920*/  VIADD R5, R0, 0x100 ;  /* 0x0000010000057836 */ /* 0x000fe20000000000 */
[----:B------:R-:W1:Y:S02]  /*2930*/  SYNCS.PHASECHK.TRANS64.TRYWAIT P0, [R0+URZ+0xf0], R4 ;  /* 0x0000f004000075a7 */ /* 0x000e6400080011ff */
[----:B-1----:R-:W-:Y:S05]  /*2940*/  @!P0 BRA `(.L_x_48) ;  /* 0x00000070008c8947 */ /* 0x002fea0003800000 */
.L_x_153:
[----:B------:R-:W-:Y:S01]  /*2950*/  ULEA UR5, UR6, UR37, 0x3 ;  /* 0x0000002506057291 */ /* 0x000fe2000f8e18ff */
[----:B-1----:R-:W-:Y:S01]  /*2960*/  PRMT R0, RZ, 0x654, R5 ;  /* 0x00000654ff007816 */ /* 0x002fe20000000005 */
[----:B------:R-:W-:Y:S01]  /*2970*/  @!P2 IMAD.MOV.U32 R4, RZ, RZ, 0x10 ;  /* 0x00000010ff04a424 */ /* 0x000fe200078e00ff */
[----:B------:R-:W-:Y:S01]  /*2980*/  SHF.L.U32 R5, R12, 0x1f, RZ ;  /* 0x0000001f0c057819 */ /* 0x000fe200000006ff */
[----:B------:R-:W-:Y:S01]  /*2990*/  UIADD3 UR4, UPT, UPT, UR5, 0x90, URZ ;  /* 0x0000009005047890 */ /* 0x000fe2000fffe0ff */
[----:B------:R1:W-:Y:S05]  /*29a0*/  SYNCS.ARRIVE.TRANS64.RED.A1T0 RZ, [R0+URZ], RZ ;  /* 0x000000ff00ff79a7 */ /* 0x0003ea00081004ff */
[----:B------:R-:W-:Y:S01]  /*29b0*/  IMAD.U32 R6, RZ, RZ, UR4 ;  /* 0x00000004ff067e24 */ /* 0x000fe2000f8e00ff */
[----:B------:R-:W2:Y:S04]  /*29c0*/  SYNCS.PHASECHK.TRANS64.TRYWAIT P0, [UR5+0xa0], R5 ;  /* 0x0000a005ff0075a7 */ /* 0x000ea80008001105 */
[----:B------:R-:W-:Y:S01]  /*29d0*/  PRMT R6, R10, 0x654, R6 ;  /* 0x000006540a067816 */ /* 0x000fe20000000006 */
[----:B-12---:R-:W-:Y:S06]  /*29e0*/  @!P0 BRA `(.L_x_49) ;  /* 0x0000007000788947 */ /* 0x006fec0003800000 */
.L_x_155:
[----:B------:R-:W-:Y:S01]  /*29f0*/  ULEA UR4, UR6, UR37, 0x4 ;  /* 0x0000002506047291 */ /* 0x000fe2000f8e20ff */
[----:B------:R-:W-:Y:S01]  /*2a00*/  SEL R2, R6, R2, !P2 ;  /* 0x0000000206027207 */ /* 0x000fe20005000000 */
[----:B------:R-:W-:Y:S01]  /*2a10*/  UIADD3 UR5, UPT, UPT, UR5, 0x90, URZ ;  /* 0x0000009005057890 */ /* 0x000fe2000fffe0ff */
[----:B-1----:R-:W-:Y:S01]  /*2a20*/  LEA R0, R11, UR37, 0x3 ;  /* 0x000000250b007c11 */ /* 0x002fe2000f8e18ff */
[----:B------:R-:W-:Y:S01]  /*2a30*/  UIADD3 UR4, UPT, UPT, UR4, 0x120, URZ ;  /* 0x0000012004047890 */ /* 0x000fe2000fffe0ff */
[----:B------:R1:W-:Y:S01]  /*2a40*/  @!P2 SYNCS.ARRIVE.TRANS64.RED RZ, [R2+URZ], R4 ;  /* 0x0000000402ffa9a7 */ /* 0x0003e200080004ff */
[----:B------:R-:W-:Y:S01]  /*2a50*/  UIADD3 UR6, UPT, UPT, UR6, 0x1, URZ ;  /* 0x0000000106067890 */ /* 0x000fe2000fffe0ff */
[----:B------:R-:W-:-:S03]  /*2a60*/  VIADD R3, R3, 0x1 ;  /* 0x0000000103037836 */ /* 0x000fc60000000000 */
[----:B------:R-:W-:Y:S02]  /*2a70*/  UISETP.NE.AND UP0, UPT, UR6, 0x2, UPT ;  /* 0x000000020600788c */ /* 0x000fe4000bf05270 */
[----:B------:R-:W-:Y:S01]  /*2a80*/  ISETP.NE.AND P0, PT, R3, 0x2, PT ;  /* 0x000000020300780c */ /* 0x000fe20003f05270 */
[----:B------:R-:W-:Y:S06]  /*2a90*/  UGETNEXTWORKID.BROADCAST [UR4], [UR5] ;  /* 0x00000000040073ca */ /* 0x000fec0008000100 */
[----:B------:R-:W-:Y:S02]  /*2aa0*/  USEL UR4, URZ, 0x1, UP0 ;  /* 0x00000001ff047887 */ /* 0x000fe40008000000 */
[----:B------:R-:W-:-:S04]  /*2ab0*/  USEL UR6, UR6, URZ, UP0 ;  /* 0x000000ff06067287 */ /* 0x000fc80008000000 */
[----:B------:R-:W-:Y:S02]  /*2ac0*/  LOP3.LUT R12, R12, UR4, RZ, 0x3c, !PT ;  /* 0x000000040c0c7c12 */ /* 0x000fe4000f8e3cff */
[----:B-1----:R-:W-:-:S04]  /*2ad0*/  SHF.L.U32 R4, R9, 0x1f, RZ ;  /* 0x0000001f09047819 */ /* 0x002fc800000006ff */
[----:B------:R-:W1:Y:S02]  /*2ae0*/  SYNCS.PHASECHK.TRANS64.TRYWAIT P1, [R0+URZ+0x90], R4 ;  /* 0x00009004000075a7 */ /* 0x000e6400080211ff */
[----:B-1----:R-:W-:Y:S05]  /*2af0*/  @!P1 BRA `(.L_x_50) ;  /* 0x00000070004c9947 */ /* 0x002fea0003800000 */
.L_x_156:
[----:B-1----:R-:W-:Y:S01]  /*2b00*/  LEA R4, R11, UR37, 0x4 ;  /* 0x000000250b047c11 */ /* 0x002fe2000f8e20ff */
[----:B------:R-:W-:Y:S01]  /*2b10*/  VIADD R0, R0, 0xa0 ;  /* 0x000000a000007836 */ /* 0x000fe20000000000 */
[----:B------:R-:W-:Y:S01]  /*2b20*/  SEL R3, R3, RZ, P0 ;  /* 0x000000ff03037207 */ /* 0x000fe20000000000 */
[----:B------:R-:W-:-:S03]  /*2b30*/  VIADD R11, R11, 0x1 ;  /* 0x000000010b0b7836 */ /* 0x000fc60000000000 */
[----:B------:R-:W1:Y:S01]  /*2b40*/  LDS.128 R4, [R4+0x120] ;  /* 0x0001200004047984 */ /* 0x000e620000000c00 */
[----:B------:R-:W-:Y:S02]  /*2b50*/  PRMT R0, RZ, 0x654, R0 ;  /* 0x00000654ff007816 */ /* 0x000fe40000000000 */
[C---:B------:R-:W-:Y:S01]  /*2b60*/  ISETP.NE.AND P1, PT, R11.reuse, 0x2, PT ;  /* 0x000000020b00780c */ /* 0x040fe20003f25270 */
[----:B------:R-:W-:Y:S01]  /*2b70*/  @!PT LDS RZ, [RZ] ;  /* 0x00000000fffff984 */ /* 0x000fe20000000800 */
[----:B------:R-:W-:Y:S01]  /*2b80*/  @!PT LDS RZ, [RZ] ;  /* 0x00000000fffff984 */ /* 0x000fe20000000800 */
[----:B------:R-:W-:Y:S01]  /*2b90*/  @!PT LDS RZ, [RZ] ;  /* 0x00000000fffff984 */ /* 0x000fe20000000800 */
[----:B------:R-:W-:Y:S01]  /*2ba0*/  @!PT LDS RZ, [RZ] ;  /* 0x00000000fffff984 */ /* 0x000fe20000000800 */
[----:B------:R2:W-:Y:S06]  /*2bb0*/  MEMBAR.ALL.CTA ;  /* 0x0000000000007992 */ /* 0x0005ec0000008000 */
[----:B--2---:R-:W2:Y:S01]  /*2bc0*/  FENCE.VIEW.ASYNC.S ;  /* 0x00000000000073c6 */ /* 0x004ea20000000000 */
[----:B------:R-:W-:Y:S01]  /*2bd0*/  SEL R11, R11, RZ, P1 ;  /* 0x000000ff0b0b7207 */ /* 0x000fe20000800000 */
[----:B--2---:R2:W-:Y:S01]  /*2be0*/  SYNCS.ARRIVE.TRANS64.RED.A1T0 RZ, [R0+URZ], RZ ;  /* 0x000000ff00ff79a7 */ /* 0x0045e200081004ff */
[----:B-1----:R-:W-:-:S02]  /*2bf0*/  LOP3.LUT P3, RZ, R6, 0x1, RZ, 0xc0, !PT ;  /* 0x0000000106ff7812 */ /* 0x002fc4000786c0ff */
[----:B------:R-:W-:-:S04]  /*2c00*/  SEL R4, RZ, 0x1, P1 ;  /* 0x00000001ff047807 */ /* 0x000fc80000800000 */
[----:B------:R-:W-:Y:S02]  /*2c10*/  LOP3.LUT R9, R9, R4, RZ, 0x3c, !PT ;  /* 0x0000000409097212 */ /* 0x000fe400078e3cff */
[----:B--2---:R-:W-:-:S04]  /*2c20*/  SEL R0, RZ, 0x1, P0 ;  /* 0x00000001ff007807 */ /* 0x004fc80000000000 */
[----:B------:R-:W-:Y:S01]  /*2c30*/  LOP3.LUT R8, R8, R0, RZ, 0x3c, !PT ;  /* 0x0000000008087212 */ /* 0x000fe200078e3cff */
[----:B------:R-:W-:Y:S06]  /*2c40*/  @P3 BRA `(.L_x_51) ;  /* 0xfffffffc002c3947 */ /* 0x000fec000383ffff */
[----:B------:R-:W-:Y:S01]  /*2c50*/  ULEA UR5, UR6, UR37, 0x3 ;  /* 0x0000002506057291 */ /* 0x000fe2000f8e18ff */
[----:B------:R-:W-:-:S08]  /*2c60*/  SHF.L.U32 R2, R12, 0x1f, RZ ;  /* 0x0000001f0c027819 */ /* 0x000fd000000006ff */
[----:B------:R-:W1:Y:S02]  /*2c70*/  SYNCS.PHASECHK.TRANS64 P0, [UR5+0xa0], R2 ;  /* 0x0000a002ff0075a7 */ /* 0x000e640008001005 */
[----:B-1----:R-:W-:Y:S05]  /*2c80*/  @P0 BRA `(.L_x_52) ;  /* 0x0000000000080947 */ /* 0x002fea0003800000 */
[----:B------:R-:W1:Y:S02]  /*2c90*/  SYNCS.PHASECHK.TRANS64.TRYWAIT P0, [UR5+0xa0], R2 ;  /* 0x0000a002ff0075a7 */ /* 0x000e640008001105 */
[----:B-1----:R-:W-:Y:S05]  /*2ca0*/  @!P0 BRA `(.L_x_53) ;  /* 0x0000006c00f48947 */ /* 0x002fea0003800000 */
.L_x_52:
[----:B------:R-:W-:-:S04]  /*2cb0*/  UIADD3 UR4, UPT, UPT, UR6, 0x1, URZ ;  /* 0x0000000106047890 */ /* 0x000fc8000fffe0ff */
[----:B------:R-:W-:-:S04]  /*2cc0*/  UISETP.NE.AND UP0, UPT, UR4, 0x2, UPT ;  /* 0x000000020400788c */ /* 0x000fc8000bf05270 */
[----:B------:R-:W-:Y:S02]  /*2cd0*/  USEL UR7, URZ, 0x1, UP0 ;  /* 0x00000001ff077887 */ /* 0x000fe40008000000 */
[----:B------:R-:W-:-:S04]  /*2ce0*/  USEL UR4, UR4, URZ, UP0 ;  /* 0x000000ff04047287 */ /* 0x000fc80008000000 */
[----:B------:R-:W-:Y:S01]  /*2cf0*/  ULEA UR4, UR4, UR37, 0x3 ;  /* 0x0000002504047291 */ /* 0x000fe2000f8e18ff */
[----:B-1----:R-:W-:-:S04]  /*2d00*/  LOP3.LUT R2, R12, UR7, RZ, 0x3c, !PT ;  /* 0x000000070c027c12 */ /* 0x002fc8000f8e3cff */
[----:B------:R-:W-:-:S04]  /*2d10*/  SHF.L.U32 R0, R2, 0x1f, RZ ;  /* 0x0000001f02007819 */ /* 0x000fc800000006ff */
[----:B------:R-:W1:Y:S02]  /*2d20*/  SYNCS.PHASECHK.TRANS64 P0, [UR4+0xa0], R0 ;  /* 0x0000a000ff0075a7 */ /* 0x000e640008001004 */
[----:B-1----:R-:W-:Y:S05]  /*2d30*/  @P0 EXIT ;  /* 0x000000000000094d */ /* 0x002fea0003800000 */
[----:B------:R-:W-:Y:S02]  /*2d40*/  SHF.L.U32 R2, R2, 0x1f, RZ ;  /* 0x0000001f02027819 */ /* 0x000fe400000006ff */
[----:B------:R-:W-:-:S07]  /*2d50*/  MOV R0, UR4 ;  /* 0x0000000400007c02 */ /* 0x000fce0008000f00 */
.L_x_54:
[----:B-1----:R1:W2:Y:S02]  /*2d60*/  SYNCS.PHASECHK.TRANS64.TRYWAIT P0, [R0+URZ+0xa0], R2 ;  /* 0x0000a002000075a7 */ /* 0x0022a400080011ff */
[----:B--2---:R-:W-:Y:S05]  /*2d70*/  @!P0 NANOSLEEP.SYNCS 0x989680 ;  /* 0x009896800000895d */ /* 0x004fea0003900000 */
[----:B------:R-:W2:Y:S02]  /*2d80*/  @!P0 SYNCS.PHASECHK.TRANS64 P0, [R0+URZ+0xa0], R2 ;  /* 0x0000a002000085a7 */ /* 0x000ea400080010ff */
[----:B--2---:R-:W-:Y:S05]  /*2d90*/  @P0 EXIT ;  /* 0x000000000000094d */ /* 0x004fea0003800000 */
[----:B------:R-:W-:Y:S05]  /*2da0*/  BRA `(.L_x_54) ;  /* 0xfffffffc00ec7947 */ /* 0x000fea000383ffff */
.L_x_47:
[----:B------:R-:W-:Y:S05]  /*2db0*/  BRA.U UP4, `(.L_x_55) ;  /* 0x0000001104a07547 */ /* 0x000fea000b800000 */
[----:B------:R-:W-:Y:S01]  /*2dc0*/  UMOV UR6, 0x40 ;  /* 0x0000004000067882 */ /* 0x000fe20000000000 */
[----:B------:R-:W-:Y:S01]  /*2dd0*/  NOP ;  /* 0x0000000000007918 */ /* 0x000fe20000000000 */
[----:B------:R-:W-:Y:S01]  /*2de0*/  ULEA UR6, UR37, UR6, 0x18 ;  /* 0x0000000625067291 */ /* 0x000fe2000f8ec0ff */
[----:B------:R-:W-:Y:S02]  /*2df0*/  UMOV UR7, 0x400 ;  /* 0x0000040000077882 */ /* 0x000fe40000000000 */
[----:B------:R-:W-:-:S06]  /*2e00*/  ULEA UR37, UR37, UR7, 0x18 ;  /* 0x0000000725257291 */ /* 0x000fcc000f8ec0ff */
[----:B------:R-:W1:Y:S02]  /*2e10*/  LDS.U8 R2, [UR6+0x1c] ;  /* 0x00001c06ff027984 */ /* 0x000e640008000000 */
[----:B-1----:R-:W-:-:S13]  /*2e20*/  ISETP.NE.AND P0, PT, R2, RZ, PT ;  /* 0x000000ff0200720c */ /* 0x002fda0003f05270 */
[----:B------:R-:W-:Y:S05]  /*2e30*/  @P0 BRA `(.L_x_56) ;  /* 0x0000000400080947 */ /* 0x000fea0003800000 */
[----:B------:R-:W-:Y:S02]  /*2e40*/  UISETP.NE.U32.AND UP0, UPT, UR5, 0x1, UPT ;  /* 0x000000010500788c */ /* 0x000fe4000bf05070 */
[----:B------:R-:W-:-:S07]  /*2e50*/  UIADD3 UR8, UPT, UPT, UR6, 0x8, URZ ;  /* 0x0000000806087890 */ /* 0x000fce000fffe0ff */
[----:B------:R-:W-:Y:S05]  /*2e60*/  BRA.U !UP0, `(.L_x_57) ;  /* 0x00000001089c7547 */ /* 0x000fea000b800000 */
[----:B------:R-:W-:Y:S01]  /*2e70*/  ELECT P0, URZ, PT ;  /* 0x0000000000ff782f */ /* 0x000fe20003800000 */
[----:B------:R-:W-:-:S12]  /*2e80*/  BSSY B0, `(.L_x_57) ;  /* 0x0000025000007945 */ /* 0x000fd80003800000 */
[----:B------:R-:W-:Y:S05]  /*2e90*/  @!P0 BRA `(.L_x_58) ;  /* 0x00000000008c8947 */ /* 0x000fea0003800000 */
[----:B------:R-:W-:-:S05]  /*2ea0*/  UMOV UR7, 0x10 ;  /* 0x0000001000077882 */ /* 0x000fca0000000000 */
[----:B------:R-:W-:Y:S04]  /*2eb0*/  DEPBAR.LE SB1, 0x36 ;  /* 0x00009d800000791a */ /* 0x000fe80000000000 */
[----:B------:R-:W1:Y:S02]  /*2ec0*/  UTCATOMSWS.2CTA.FIND_AND_SET.ALIGN UP1, UR7, UR7 ;  /* 0x00000007000775e3 */ /* 0x000e640008220800 */
[----:B-1----:R-:W-:Y:S01]  /*2ed0*/  MOV R10, UR7 ;  /* 0x00000007000a7c02 */ /* 0x002fe20008000f00 */
[----:B------:R-:W-:Y:S06]  /*2ee0*/  BRA.U UP1, `(.L_x_59) ;  /* 0x0000000101187547 */ /* 0x000fec000b800000 */
.L_x_60:
[----:B------:R-:W-:Y:S05]  /*2ef0*/  NANOSLEEP 0x64 ;  /* 0x000000640000795d */ /* 0x000fea0003800000 */
[----:B------:R-:W-:-:S05]  /*2f00*/  UMOV UR7, 0x10 ;  /* 0x0000001000077882 */ /* 0x000fca0000000000 */
[----:B------:R-:W-:Y:S04]  /*2f10*/  DEPBAR.LE SB1, 0x36 ;  /* 0x00009d800000791a */ /* 0x000fe80000000000 */
[----:B------:R-:W1:Y:S02]  /*2f20*/  UTCATOMSWS.2CTA.FIND_AND_SET.ALIGN UP1, UR7, UR7 ;  /* 0x00000007000775e3 */ /* 0x000e640008220800 */
[----:B-1----:R-:W-:Y:S01]  /*2f30*/  MOV R10, UR7 ;  /* 0x00000007000a7c02 */ /* 0x002fe20008000f00 */
[----:B------:R-:W-:Y:S05]  /*2f40*/  BRA.U !UP1, `(.L_x_60) ;  /* 0xfffffffd09e87547 */ /* 0x000fea000b83ffff */
.L_x_59:
[----:B------:R-:W1:Y:S01]  /*2f50*/  LDS R5, [UR6+0x10] ;  /* 0x00001006ff057984 */ /* 0x000e620008000800 */
[----:B------:R-:W-:Y:S01]  /*2f60*/  IMAD.U32 R3, RZ, RZ, UR37 ;  /* 0x00000025ff037e24 */ /* 0x000fe2000f8e00ff */
[----:B------:R-:W-:-:S03]  /*2f70*/  MOV R2, UR4 ;  /* 0x0000000400027c02 */ /* 0x000fc60008000f00 */
[----:B------:R-:W-:Y:S01]  /*2f80*/  VIADD R3, R3, 0x140 ;  /* 0x0000014003037836 */ /* 0x000fe20000000000 */
[----:B-1----:R-:W-:-:S04]  /*2f90*/  SHF.L.U32 R5, R5, 0x1f, RZ ;  /* 0x0000001f05057819 */ /* 0x002fc800000006ff */
[----:B------:R-:W1:Y:S02]  /*2fa0*/  SYNCS.PHASECHK.TRANS64.TRYWAIT P0, [UR6+0x8], R5 ;  /* 0x00000805ff0075a7 */ /* 0x000e640008001106 */
[----:B-1----:R-:W-:Y:S05]  /*2fb0*/  @P0 BRA `(.L_x_61) ;  /* 0x0000000000080947 */ /* 0x002fea0003800000 */
[----:B------:R-:W1:Y:S02]  /*2fc0*/  SYNCS.PHASECHK.TRANS64.TRYWAIT P0, [UR6+0x8], R5 ;  /* 0x00000805ff0075a7 */ /* 0x000e640008001106 */
[----:B-1----:R-:W-:Y:S05]  /*2fd0*/  @!P0 BRA `(.L_x_62) ;  /* 0x0000006c00408947 */ /* 0x002fea0003800000 */
.L_x_61:
[----:B-1----:R-:W-:Y:S01]  /*2fe0*/  HFMA2 R4, -RZ, RZ, 0, 5.9604644775390625e-08 ;  /* 0x00000001ff047431 */ /* 0x002fe200000001ff */
[----:B------:R-:W-:Y:S01]  /*2ff0*/  UPRMT UR7, UR4, 0x654, UR8 ;  /* 0x0000065404077896 */ /* 0x000fe20008000008 */
[----:B------:R-:W-:Y:S01]  /*3000*/  IMAD.MOV.U32 R7, RZ, RZ, 0xffff ;  /* 0x0000ffffff077424 */ /* 0x000fe200078e00ff */
[----:B------:R-:W-:Y:S01]  /*3010*/  PRMT R2, R2, 0x654, R3 ;  /* 0x0000065402027816 */ /* 0x000fe20000000003 */
[----:B------:R-:W-:Y:S02]  /*3020*/  IMAD.MOV.U32 R5, RZ, RZ, 0x4 ;  /* 0x00000004ff057424 */ /* 0x000fe400078e00ff */
[----:B------:R-:W-:Y:S01]  /*3030*/  IMAD.SHL.U32 R9, R10, 0x20, RZ ;  /* 0x000000200a097824 */ /* 0x000fe200078e00ff */
[----:B------:R-:W-:Y:S02]  /*3040*/  MOV R3, UR7 ;  /* 0x0000000700037c02 */ /* 0x000fe40008000f00 */
[-C--:B------:R-:W-:Y:S01]  /*3050*/  SHF.L.U32 R7, R7, R10.reuse, RZ ;  /* 0x0000000a07077219 */ /* 0x080fe200000006ff */
[----:B------:R1:W-:Y:S01]  /*3060*/  SYNCS.ARRIVE.TRANS64.RED RZ, [UR7], R5 ;  /* 0x00000005ffff79a7 */ /* 0x0003e20008000407 */
[----:B------:R-:W-:Y:S01]  /*3070*/  SHF.L.U32 R6, R4, R10, RZ ;  /* 0x0000000a04067219 */ /* 0x000fe200000006ff */
[----:B------:R1:W-:Y:S04]  /*3080*/  STS [UR37+0x140], R9 ;  /* 0x00014009ff007988 */ /* 0x0003e80008000825 */
[----:B------:R1:W-:Y:S04]  /*3090*/  STAS [R2.64], R10 ;  /* 0x0000000a02007dbd */ /* 0x0003e8000c0008ff */
[----:B------:R1:W-:Y:S04]  /*30a0*/  ATOMS.OR RZ, [UR6+0x14], R7 ;  /* 0x00001407ffff798c */ /* 0x0003e8000b000006 */
[----:B------:R1:W-:Y:S04]  /*30b0*/  ATOMS.OR RZ, [UR6+0x18], R6 ;  /* 0x00001806ffff798c */ /* 0x0003e8000b000006 */
[----:B------:R1:W-:Y:S02]  /*30c0*/  ATOMS.XOR RZ, [UR6+0x10], R4 ;  /* 0x00001004ffff798c */ /* 0x0003e4000b800006 */
.L_x_58:
[----:B------:R-:W-:Y:S05]  /*30d0*/  BSYNC B0 ;  /* 0x0000000000007941 */ /* 0x000fea0003800000 */
.L_x_57:
[----:B------:R-:W-:Y:S05]  /*30e0*/  BRA.U UP0, `(.L_x_63) ;  /* 0x00000001006c7547 */ /* 0x000fea000b800000 */
[----:B------:R-:W-:-:S03]  /*30f0*/  UMOV UR7, 0xffffffff ;  /* 0xffffffff00077882 */ /* 0x000fc60000000000 */
[----:B------:R-:W-:Y:S05]  /*3100*/  BRA.DIV UR7, `(.L_x_64) ;  /* 0x0000006e070c7947 */ /* 0x000fea000b800000 */
[----:B------:R-:W-:-:S13]  /*3110*/  ELECT P6, URZ, PT ;  /* 0x0000000000ff782f */ /* 0x000fda00038c0000 */
.L_x_160:
[----:B------:R-:W-:Y:S05]  /*3120*/  @!P6 BRA `(.L_x_63) ;  /* 0x00000000005ce947 */ /* 0x000fea0003800000 */
[----:B-1----:R-:W1:Y:S02]  /*3130*/  LDS R3, [UR6+0x10] ;  /* 0x00001006ff037984 */ /* 0x002e640008000800 */
[----:B-1----:R-:W-:-:S04]  /*3140*/  SHF.L.U32 R3, R3, 0x1f, RZ ;  /* 0x0000001f03037819 */ /* 0x002fc800000006ff */
[----:B------:R-:W1:Y:S02]  /*3150*/  SYNCS.PHASECHK.TRANS64.TRYWAIT P0, [UR6+0x8], R3 ;  /* 0x00000803ff0075a7 */ /* 0x000e640008001106 */
[----:B-1----:R-:W-:Y:S05]  /*3160*/  @P0 BRA `(.L_x_65) ;  /* 0x0000000000080947 */ /* 0x002fea0003800000 */
[----:B------:R-:W1:Y:S02]  /*3170*/  SYNCS.PHASECHK.TRANS64.TRYWAIT P0, [UR6+0x8], R3 ;  /* 0x00000803ff0075a7 */ /* 0x000e640008001106 */
[----:B-1----:R-:W-:Y:S05]  /*3180*/  @!P0 BRA `(.L_x_66) ;  /* 0x0000006c000c8947 */ /* 0x002fea0003800000 */
.L_x_65:
[----:B------:R-:W2:Y:S01]  /*3190*/  LDS R5, [UR37+0x140] ;  /* 0x00014025ff057984 */ /* 0x000ea20008000800 */
[----:B-1----:R-:W-:Y:S02]  /*31a0*/  HFMA2 R2, -RZ, RZ, 0, 5.9604644775390625e-08 ;  /* 0x00000001ff027431 */ /* 0x002fe400000001ff */
[----:B------:R-:W-:Y:S01]  /*31b0*/  IMAD.MOV.U32 R3, RZ, RZ, 0xffff ;  /* 0x0000ffffff037424 */ /* 0x000fe200078e00ff */
[----:B------:R-:W-:Y:S01]  /*31c0*/  UPRMT UR7, UR4, 0x654, UR8 ;  /* 0x0000065404077896 */ /* 0x000fe20008000008 */
[----:B--2---:R-:W-:-:S03]  /*31d0*/  IMAD.SHL.U32 R4, R5, 0x20, RZ ;  /* 0x0000002005047824 */ /* 0x004fc600078e00ff */
[-C--:B------:R-:W-:Y:S02]  /*31e0*/  SHF.L.U32 R3, R3, R5.reuse, RZ ;  /* 0x0000000503037219 */ /* 0x080fe400000006ff */
[----:B------:R-:W-:Y:S01]  /*31f0*/  SHF.L.U32 R5, R2, R5, RZ ;  /* 0x0000000502057219 */ /* 0x000fe200000006ff */
[----:B------:R2:W-:Y:S04]  /*3200*/  STS [UR37+0x140], R4 ;  /* 0x00014004ff007988 */ /* 0x0005e80008000825 */
[----:B------:R2:W-:Y:S04]  /*3210*/  ATOMS.OR RZ, [UR6+0x14], R3 ;  /* 0x00001403ffff798c */ /* 0x0005e8000b000006 */
[----:B------:R2:W-:Y:S01]  /*3220*/  ATOMS.OR RZ, [UR6+0x18], R5 ;  /* 0x00001805ffff798c */ /* 0x0005e2000b000006 */
[----:B------:R-:W-:Y:S03]  /*3230*/  SYNCS.ARRIVE.TRANS64.RED.A1T0 RZ, [UR7], RZ ;  /* 0x000000ffffff79a7 */ /* 0x000fe60008100407 */
[----:B------:R2:W-:Y:S01]  /*3240*/  ATOMS.XOR RZ, [UR6+0x10], R2 ;  /* 0x00001002ffff798c */ /* 0x0005e2000b800006 */
[----:B------:R-:W-:Y:S05]  /*3250*/  BRA `(.L_x_63) ;  /* 0x0000000000107947 */ /* 0x000fea0003800000 */
.L_x_56:
[----:B------:R-:W-:-:S05]  /*3260*/  MOV R2, 0xffffffff ;  /* 0xffffffff00027802 */ /* 0x000fca0000000f00 */
[----:B------:R1:W-:Y:S02]  /*3270*/  STS [UR37+0x140], R2 ;  /* 0x00014002ff007988 */ /* 0x0003e40008000825 */
[----:B-1----:R-:W-:Y:S02]  /*3280*/  MOV R2, 0x32a0 ;  /* 0x000032a000027802 */ /* 0x002fe40000000f00 */
[----:B-----5:R-:W-:Y:S05]  /*3290*/  CALL.REL.NOINC `($__internal_1_$__cuda_sm10x_tcgen05_guardrail_trap_phase_invalid_during_alloc) ;  /* 0x0000007000dc7944 */ /* 0x020fea0003c00000 */
.L_x_63:
[----:B------:R-:W-:Y:S05]  /*32a0*/  WARPSYNC.ALL ;  /* 0x0000000000007948 */ /* 0x000fea0003800000 */
[----:B------:R-:W3:Y:S01]  /*32b0*/  S2UR UR8, SR_CgaCtaId ;  /* 0x00000000000879c3 */ /* 0x000ee20000008800 */
[----:B------:R-:W-:Y:S01]  /*32c0*/  UMOV UR6, 0x400 ;  /* 0x0000040000067882 */ /* 0x000fe20000000000 */
[----:B------:R-:W-:-:S06]  /*32d0*/  NOP ;  /* 0x0000000000007918 */ /* 0x000fcc0000000000 */
[----:B------:R-:W-:Y:S06]  /*32e0*/  BAR.ARV 0x6, 0xa0 ;  /* 0x0182800000007b1d */ /* 0x000fec0000002000 */
[----:B------:R-:W-:Y:S01]  /*32f0*/  LOP3.LUT R0, R0, 0xffff, RZ, 0xc0, !PT ;  /* 0x0000ffff00007812 */ /* 0x000fe200078ec0ff */
[----:B-1----:R-:W-:Y:S01]  /*3300*/  IMAD.MOV.U32 R9, RZ, RZ, 0x1 ;  /* 0x00000001ff097424 */ /* 0x002fe200078e00ff */
[----:B------:R-:W-:Y:S01]  /*3310*/  LOP3.LUT R8, R8, 0xffff, RZ, 0xc0, !PT ;  /* 0x0000ffff08087812 */ /* 0x000fe200078ec0ff */
[----:B------:R-:W-:Y:S01]  /*3320*/  UMOV UR22, URZ ;  /* 0x000000ff00167c82 */ /* 0x000fe20008000000 */
[----:B------:R-:W-:Y:S01]  /*3330*/  R2UR UR12, R0 ;  /* 0x00000000000c72ca */ /* 0x000fe200000e0000 */
[----:B------:R-:W-:Y:S01]  /*3340*/  UMOV UR21, URZ ;  /* 0x000000ff00157c82 */ /* 0x000fe20008000000 */
[----:B------:R-:W-:Y:S01]  /*3350*/  R2UR UR13, R8 ;  /* 0x00000000080d72ca */ /* 0x000fe200000e0000 */
[----:B------:R-:W-:Y:S01]  /*3360*/  IMAD.MOV.U32 R8, RZ, RZ, RZ ;  /* 0x000000ffff087224 */ /* 0x000fe200078e00ff */
[----:B------:R-:W-:Y:S01]  /*3370*/  UMOV UR20, URZ ;  /* 0x000000ff00147c82 */ /* 0x000fe20008000000 */
[----:B------:R-:W-:-:S02]  /*3380*/  UISETP.NE.AND UP2, UPT, UR5, URZ, UPT ;  /* 0x000000ff0500728c */ /* 0x000fc4000bf45270 */
[----:B---3--:R-:W-:Y:S01]  /*3390*/  ULEA UR8, UR8, UR6, 0x18 ;  /* 0x0000000608087291 */ /* 0x008fe2000f8ec0ff */
[----:B------:R-:W1:Y:S03]  /*33a0*/  LDCU UR6, c[0x0][0x38c] ;  /* 0x00007180ff0677ac */ /* 0x000e660008000800 */
[----:B------:R-:W-:Y:S02]  /*33b0*/  UIADD3 UR14, UPT, UPT, UR8, 0x6300, URZ ;  /* 0x00006300080e7890 */ /* 0x000fe4000fffe0ff */
[----:B------:R-:W-:-:S03]  /*33c0*/  UIADD3 UR15, UPT, UPT, UR8, 0xa300, URZ ;  /* 0x0000a300080f7890 */ /* 0x000fc6000fffe0ff */
[----:B--2---:R-:W2:Y:S01]  /*33d0*/  LDS R2, [UR8+0x140] ;  /* 0x00014008ff027984 */ /* 0x004ea20008000800 */
[----:B------:R-:W-:Y:S02]  /*33e0*/  USHF.R.U32.HI UR14, URZ, 0x4, UR14 ;  /* 0x00000004ff0e7899 */ /* 0x000fe4000801160e */
[----:B------:R-:W-:Y:S02]  /*33f0*/  USHF.R.U32.HI UR15, URZ, 0x4, UR15 ;  /* 0x00000004ff0f7899 */ /* 0x000fe4000801160f */
[----:B------:R-:W-:Y:S02]  /*3400*/  ULOP3.LUT UR14, UR14, 0x3fff, URZ, 0xc0, !UPT ;  /* 0x00003fff0e0e7892 */ /* 0x000fe4000f8ec0ff */
[----:B------:R-:W-:Y:S02]  /*3410*/  ULOP3.LUT UR15, UR15, 0x3fff, URZ, 0xc0, !UPT ;  /* 0x00003fff0f0f7892 */ /* 0x000fe4000f8ec0ff */
[----:B------:R-:W-:Y:S02]  /*3420*/  ULOP3.LUT UR14, UR14, 0x10000, URZ, 0xfc, !UPT ;  /* 0x000100000e0e7892 */ /* 0x000fe4000f8efcff */
[----:B-1----:R-:W-:-:S02]  /*3430*/  UIADD3 UR6, UPT, UPT, UR6, 0x3f, URZ ;  /* 0x0000003f06067890 */ /* 0x002fc4000fffe0ff */
[----:B------:R-:W-:Y:S02]  /*3440*/  ULOP3.LUT UR15, UR15, 0x10000, URZ, 0xfc, !UPT ;  /* 0x000100000f0f7892 */ /* 0x000fe4000f8efcff */
[----:B------:R-:W-:Y:S01]  /*3450*/  USHF.R.S32.HI UR7, URZ, 0x1f, UR6 ;  /* 0x0000001fff077899 */ /* 0x000fe20008011406 */
[----:B------:R-:W-:Y:S01]  /*3460*/  UMOV UR28, 0x0 ;  /* 0x00000000001c7882 */ /* 0x000fe20000000000 */
[----:B------:R-:W-:Y:S02]  /*3470*/  UMOV UR29, 0x8400010 ;  /* 0x08400010001d7882 */ /* 0x000fe40000000000 */
[----:B------:R-:W-:Y:S01]  /*3480*/  ULEA.HI UR7, UR7, UR6, URZ, 0x6 ;  /* 0x0000000607077291 */ /* 0x000fe2000f8f30ff */
[----:B------:R-:W-:Y:S01]  /*3490*/  UMOV UR26, 0x0 ;  /* 0x00000000001a7882 */ /* 0x000fe20000000000 */
[----:B------:R-:W-:Y:S02]  /*34a0*/  UMOV UR27, 0x8400010 ;  /* 0x08400010001b7882 */ /* 0x000fe40000000000 */
[----:B------:R-:W-:-:S04]  /*34b0*/  USHF.R.S32.HI UR7, URZ, 0x6, UR7 ;  /* 0x00000006ff077899 */ /* 0x000fc80008011407 */
[----:B------:R-:W-:-:S04]  /*34c0*/  UISETP.LT.AND UP0, UPT, UR7, 0x1, UPT ;  /* 0x000000010700788c */ /* 0x000fc8000bf01270 */
[----:B------:R-:W-:Y:S01]  /*34d0*/  USEL UR23, UR7, 0x1, !UP0 ;  /* 0x0000000107177887 */ /* 0x000fe2000c000000 */
[----:B--2---:R-:W-:Y:S02]  /*34e0*/  R2UR UR24, R2 ;  /* 0x00000000021872ca */ /* 0x004fe400000e0000 */
[----:B------:R-:W-:-:S13]  /*34f0*/  CS2R R2, SRZ ;  /* 0x0000000000027805 */ /* 0x000fda000001ff00 */
.L_x_74:
[C---:B------:R-:W-:Y:S02]  /*3500*/  LEA R0, R8.reuse, UR8, 0x3 ;  /* 0x0000000808007c11 */ /* 0x040fe4000f8e18ff */
[----:B------:R-:W-:Y:S02]  /*3510*/  SHF.L.U32 R4, R3, 0x1f, RZ ;  /* 0x0000001f03047819 */ /* 0x000fe400000006ff */
[----:B------:R-:W-:Y:S02]  /*3520*/  LEA R5, R8, UR8, 0x4 ;  /* 0x0000000808057c11 */ /* 0x000fe4000f8e20ff */
[----:B------:R-:W1:Y:S02]  /*3530*/  SYNCS.PHASECHK.TRANS64.TRYWAIT P0, [R0+URZ+0x90], R4 ;  /* 0x00009004000075a7 */ /* 0x000e6400080011ff */
[----:B-1-34-:R-:W-:Y:S05]  /*3540*/  @!P0 BRA `(.L_x_67) ;  /* 0x0000006800348947 */ /* 0x01afea0003800000 */
.L_x_161:
[----:B-1----:R-:W1:Y:S01]  /*3550*/  LDS.128 R4, [R5+0x120] ;  /* 0x0001200005047984 */ /* 0x002e620000000c00 */
[----:B------:R-:W-:Y:S02]  /*3560*/  VIADD R0, R0, 0xa0 ;  /* 0x000000a000007836 */ /* 0x000fe40000000000 */
[----:B------:R-:W-:Y:S01]  /*3570*/  VIADD R8, R8, 0x1 ;  /* 0x0000000108087836 */ /* 0x000fe20000000000 */
[----:B------:R-:W-:Y:S01]  /*3580*/  @!PT LDS RZ, [RZ] ;  /* 0x00000000fffff984 */ /* 0x000fe20000000800 */
[----:B------:R-:W-:Y:S01]  /*3590*/  @!PT LDS RZ, [RZ] ;  /* 0x00000000fffff984 */ /* 0x000fe20000000800 */
[----:B------:R-:W-:Y:S01]  /*35a0*/  @!PT LDS RZ, [RZ] ;  /* 0x00000000fffff984 */ /* 0x000fe20000000800 */
[----:B------:R-:W-:Y:S01]  /*35b0*/  @!PT LDS RZ, [RZ] ;  /* 0x00000000fffff984 */ /* 0x000fe20000000800 */
[----:B------:R2:W-:Y:S06]  /*35c0*/  MEMBAR.ALL.CTA ;  /* 0x0000000000007992 */ /* 0x0005ec0000008000 */
[----:B--2---:R-:W2:Y:S01]  /*35d0*/  FENCE.VIEW.ASYNC.S ;  /* 0x00000000000073c6 */ /* 0x004ea20000000000 */
[----:B------:R-:W-:-:S04]  /*35e0*/  PRMT R0, RZ, 0x654, R0 ;  /* 0x00000654ff007816 */ /* 0x000fc80000000000 */
[----:B--2---:R2:W-:Y:S01]  /*35f0*/  SYNCS.ARRIVE.TRANS64.RED.A1T0 RZ, [R0+URZ], RZ ;  /* 0x000000ff00ff79a7 */ /* 0x0045e200081004ff */
[----:B-1----:R-:W-:Y:S01]  /*3600*/  LOP3.LUT P1, RZ, R6, 0x1, RZ, 0xc0, !PT ;  /* 0x0000000106ff7812 */ /* 0x002fe2000782c0ff */
[----:B--2---:R-:W-:-:S12]  /*3610*/  BRA.U UP2, `(.L_x_68) ;  /* 0x0000000102e07547 */ /* 0x004fd8000b800000 */
[----:B------:R-:W1:Y:S01]  /*3620*/  LDCU UR6, c[0x0][0x38c] ;  /* 0x00007180ff0677ac */ /* 0x000e620008000800 */
[----:B------:R-:W-:Y:S02]  /*3630*/  PLOP3.LUT P2, PT, PT, PT, PT, 0x80, 0x8 ;  /* 0x000000000008781c */ /* 0x000fe40003f4f070 */
[----:B------:R-:W-:Y:S01]  /*3640*/  SHF.L.U32 R4, R9, 0x1f, RZ ;  /* 0x0000001f09047819 */ /* 0x000fe200000006ff */
[----:B------:R-:W-:Y:S02]  /*3650*/  ULEA UR10, UR22, UR8, 0x3 ;  /* 0x00000008160a7291 */ /* 0x000fe4000f8e18ff */
[----:B------:R-:W-:Y:S02]  /*3660*/  ULEA UR11, UR22, UR24, 0x7 ;  /* 0x00000018160b7291 */ /* 0x000fe4000f8e38ff */
[----:B-1----:R-:W-:-:S06]  /*3670*/  UISETP.GE.AND UP0, UPT, UR6, 0x1, UPT ;  /* 0x000000010600788c */ /* 0x002fcc000bf06270 */
[----:B------:R-:W-:-:S05]  /*3680*/  PLOP3.LUT P0, PT, PT, PT, UP0, 0x80, 0x8 ;  /* 0x000000000008781c */ /* 0x000fca0003f0f008 */
[----:B------:R-:W-:-:S08]  /*3690*/  @UP0 ULEA UR6, UR21, UR8, 0x3 ;  /* 0x0000000815060291 */ /* 0x000fd0000f8e18ff */
[----:B------:R-:W-:-:S04]  /*36a0*/  @P0 SHF.L.U32 R0, R2, 0x1f, RZ ;  /* 0x0000001f02000819 */ /* 0x000fc800000006ff */
[----:B------:R1:W2:Y:S01]  /*36b0*/  @P0 SYNCS.PHASECHK.TRANS64.TRYWAIT P2, [UR6], R0 ;  /* 0x00000000ff0005a7 */ /* 0x0002a20008041106 */
[----:B------:R-:W3:Y:S02]  /*36c0*/  SYNCS.PHASECHK.TRANS64.TRYWAIT P0, [UR10+0xd0], R4 ;  /* 0x0000d004ff0075a7 */ /* 0x000ee4000800110a */
[----:B-123--:R-:W-:Y:S05]  /*36d0*/  @!P0 BRA `(.L_x_69) ;  /* 0x0000006400e48947 */ /* 0x00efea0003800000 */
.L_x_163:
[----:B------:R-:W-:Y:S01]  /*36e0*/  UMOV UR19, UR20 ;  /* 0x0000001400137c82 */ /* 0x000fe20008000000 */
[----:B------:R-:W-:Y:S05]  /*36f0*/  BRA.U !UP0, `(.L_x_70) ;  /* 0x0000000108987547 */ /* 0x000fea000b800000 */
[----:B------:R-:W-:Y:S02]  /*3700*/  UIADD3 UR19, UPT, UPT, UR23, UR20, URZ ;  /* 0x0000001417137290 */ /* 0x000fe4000fffe0ff */
[----:B------:R-:W-:Y:S01]  /*3710*/  UPLOP3.LUT UP3, UPT, UPT, UPT, UPT, 0x40, 0x4 ;  /* 0x000000000004789c */ /* 0x000fe20003f6e870 */
[----:B------:R-:W-:Y:S01]  /*3720*/  UMOV UR18, UR7 ;  /* 0x0000000700127c82 */ /* 0x000fe20008000000 */
[----:B------:R-:W-:-:S09]  /*3730*/  UMOV UR17, UR21 ;  /* 0x0000001500117c82 */ /* 0x000fd20008000000 */
.L_x_73:
[----:B--2---:R-:W-:Y:S01]  /*3740*/  ULEA UR9, UR17, UR8, 0x3 ;  /* 0x0000000811097291 */ /* 0x004fe2000f8e18ff */
[----:B---3--:R-:W-:Y:S11]  /*3750*/  @P2 BRA `(.L_x_71) ;  /* 0x00000000000c2947 */ /* 0x008ff60003800000 */
[----:B-1----:R-:W-:Y:S04]  /*3760*/  SHF.L.U32 R4, R2, 0x1f, RZ ;  /* 0x0000001f02047819 */ /* 0x002fe800000006ff */
[----:B------:R-:W1:Y:S02]  /*3770*/  SYNCS.PHASECHK.TRANS64.TRYWAIT P0, [UR9], R4 ;  /* 0x00000004ff0075a7 */ /* 0x000e640008001109 */
[----:B-1----:R-:W-:Y:S05]  /*3780*/  @!P0 BRA `(.L_x_72) ;  /* 0x0000006400d08947 */ /* 0x002fea0003800000 */
.L_x_71:
[----:B------:R-:W-:Y:S01]  /*3790*/  UISETP.NE.AND UP0, UPT, UR18, 0x1, UPT ;  /* 0x000000011200788c */ /* 0x000fe2000bf05270 */
[----:B------:R-:W-:Y:S01]  /*37a0*/  PLOP3.LUT P2, PT, PT, PT, PT, 0x80, 0x8 ;  /* 0x000000000008781c */ /* 0x000fe20003f4f070 */
[----:B------:R-:W-:Y:S02]  /*37b0*/  UIADD3 UR21, UPT, UPT, UR17, 0x1, URZ ;  /* 0x0000000111157890 */ /* 0x000fe4000fffe0ff */
[----:B------:R-:W-:Y:S02]  /*37c0*/  ULEA UR30, UR17, UR15, 0x9 ;  /* 0x0000000f111e7291 */ /* 0x000fe4000f8e48ff */
[----:B------:R-:W-:Y:S01]  /*37d0*/  UISETP.NE.AND UP1, UPT, UR21, 0x4, UPT ;  /* 0x000000041500788c */ /* 0x000fe2000bf25270 */
[----:B------:R-:W-:Y:S01]  /*37e0*/  PLOP3.LUT P0, PT, PT, PT, UP0, 0x80, 0x8 ;  /* 0x000000000008781c */ /* 0x000fe20003f0f008 */
[----:B------:R-:W-:Y:S02]  /*37f0*/  ULEA UR32, UR17, UR14, 0x8 ;  /* 0x0000000e11207291 */ /* 0x000fe4000f8e40ff */
[----:B------:R-:W-:Y:S02]  /*3800*/  USEL UR16, URZ, 0x1, UP1 ;  /* 0x00000001ff107887 */ /* 0x000fe40008800000 */
[----:B------:R-:W-:Y:S02]  /*3810*/  USEL UR21, UR21, URZ, UP1 ;  /* 0x000000ff15157287 */ /* 0x000fe40008800000 */
[----:B------:R-:W-:Y:S02]  /*3820*/  UIADD3 UR36, UPT, UPT, UR30, 0x2, URZ ;  /* 0x000000021e247890 */ /* 0x000fe4000fffe0ff */
[----:B------:R-:W-:Y:S01]  /*3830*/  @UP0 ULEA UR6, UR21, UR8, 0x3 ;  /* 0x0000000815060291 */ /* 0x000fe2000f8e18ff */
[----:B------:R-:W-:Y:S01]  /*3840*/  LOP3.LUT R2, R2, UR16, RZ, 0x3c, !PT ;  /* 0x0000001002027c12 */ /* 0x000fe2000f8e3cff */
[----:B------:R-:W-:Y:S02]  /*3850*/  UIADD3 UR34, UPT, UPT, UR32, 0x2, URZ ;  /* 0x0000000220227890 */ /* 0x000fe4000fffe0ff */
[----:B------:R-:W-:Y:S01]  /*3860*/  UIADD3 UR9, UPT, UPT, UR9, 0x20, URZ ;  /* 0x0000002009097890 */ /* 0x000fe2000fffe0ff */
[----:B-1----:R-:W-:Y:S01]  /*3870*/  @P0 SHF.L.U32 R0, R2, 0x1f, RZ ;  /* 0x0000001f02000819 */ /* 0x002fe200000006ff */
[----:B------:R-:W-:Y:S01]  /*3880*/  UMOV UR31, 0x80004020 ;  /* 0x80004020001f7882 */ /* 0x000fe20000000000 */
[----:B------:R-:W-:Y:S01]  /*3890*/  UMOV UR33, 0x80004020 ;  /* 0x8000402000217882 */ /* 0x000fe20000000000 */
[----:B------:R-:W-:Y:S01]  /*38a0*/  UMOV UR37, 0x80004020 ;  /* 0x8000402000257882 */ /* 0x000fe20000000000 */
[----:B------:R2:W3:Y:S01]  /*38b0*/  @P0 SYNCS.PHASECHK.TRANS64.TRYWAIT P2, [UR6], R0 ;  /* 0x00000000ff0005a7 */ /* 0x0004e20008041106 */
[----:B------:R-:W-:Y:S01]  /*38c0*/  UIADD3 UR20, UPT, UPT, UR20, 0x1, URZ ;  /* 0x0000000114147890 */ /* 0x000fe2000fffe0ff */
[----:B------:R2:W-:Y:S01]  /*38d0*/  UTCQMMA.2CTA gdesc[UR32], gdesc[UR30], tmem[UR11], tmem[UR28], idesc[UR29], UP3 ;  /* 0x00ff1c1e200075ea */ /* 0x0005e20009a0030b */
[----:B------:R-:W-:Y:S02]  /*38e0*/  UIADD3 UR18, UPT, UPT, UR18, -0x1, URZ ;  /* 0xffffffff12127890 */ /* 0x000fe4000fffe0ff */
[----:B------:R-:W-:Y:S02]  /*38f0*/  UISETP.NE.AND UP0, UPT, UR20, UR19, UPT ;  /* 0x000000131400728c */ /* 0x000fe4000bf05270 */
[----:B------:R-:W-:Y:S01]  /*3900*/  UPLOP3.LUT UP3, UPT, UPT, UPT, UPT, 0x80, 0x8 ;  /* 0x000000000008789c */ /* 0x000fe20003f6f070 */
[----:B------:R-:W-:Y:S01]  /*3910*/  UMOV UR35, 0x80004020 ;  /* 0x8000402000237882 */ /* 0x000fe20000000000 */
[----:B------:R-:W-:Y:S01]  /*3920*/  UMOV UR17, UR21 ;  /* 0x0000001500117c82 */ /* 0x000fe20008000000 */
[----:B------:R2:W-:Y:S01]  /*3930*/  UTCQMMA.2CTA gdesc[UR34], gdesc[UR36], tmem[UR11], tmem[UR26], idesc[UR27], UPT ;  /* 0x00ff1a24220075ea */ /* 0x0005e2000ba0030b */
[----:B------:R2:W-:Y:S03]  /*3940*/  UTCBAR.2CTA.MULTICAST [UR9], URZ, UR13 ;  /* 0x000000ff090073e9 */ /* 0x0005e6000820080d */
[----:B------:R-:W-:Y:S05]  /*3950*/  BRA.U UP0, `(.L_x_73) ;  /* 0xfffffffd00787547 */ /* 0x000fea000b83ffff */
.L_x_70:
[----:B------:R-:W-:Y:S01]  /*3960*/  UIADD3 UR10, UPT, UPT, UR10, 0xb0, URZ ;  /* 0x000000b00a0a7890 */ /* 0x000fe2000fffe0ff */
[----:B------:R-:W-:-:S08]  /*3970*/  UMOV UR20, UR19 ;  /* 0x0000001300147c82 */ /* 0x000fd00008000000 */
[----:B------:R4:W-:Y:S01]  /*3980*/  UTCBAR.2CTA.MULTICAST [UR10], URZ, UR12 ;  /* 0x000000ff0a0073e9 */ /* 0x0009e2000820080c */
[----:B------:R-:W-:Y:S02]  /*3990*/  NOP ;  /* 0x0000000000007918 */ /* 0x000fe40000000000 */
.L_x_68:
[----:B------:R-:W-:Y:S01]  /*39a0*/  UIADD3 UR22, UPT, UPT, UR22, 0x1, URZ ;  /* 0x0000000116167890 */ /* 0x000fe2000fffe0ff */
[----:B------:R-:W-:-:S03]  /*39b0*/  ISETP.NE.AND P0, PT, R8, 0x2, PT ;  /* 0x000000020800780c */ /* 0x000fc60003f05270 */
[----:B------:R-:W-:Y:S01]  /*39c0*/  UISETP.NE.AND UP0, UPT, UR22, 0x4, UPT ;  /* 0x000000041600788c */ /* 0x000fe2000bf05270 */
[----:B-12---:R-:W-:Y:S02]  /*39d0*/  SEL R0, RZ, 0x1, P0 ;  /* 0x00000001ff007807 */ /* 0x006fe40000000000 */
[----:B------:R-:W-:Y:S01]  /*39e0*/  SEL R8, R8, RZ, P0 ;  /* 0x000000ff08087207 */ /* 0x000fe20000000000 */
[----:B------:R-:W-:Y:S01]  /*39f0*/  USEL UR6, URZ, 0x1, UP0 ;  /* 0x00000001ff067887 */ /* 0x000fe20008000000 */
[----:B------:R-:W-:Y:S01]  /*3a00*/  LOP3.LUT R3, R3, R0, RZ, 0x3c, !PT ;  /* 0x0000000003037212 */ /* 0x000fe200078e3cff */
[----:B------:R-:W-:-:S04]  /*3a10*/  USEL UR22, UR22, URZ, UP0 ;  /* 0x000000ff16167287 */ /* 0x000fc80008000000 */
[----:B------:R-:W-:Y:S01]  /*3a20*/  LOP3.LUT R9, R9, UR6, RZ, 0x3c, !PT ;  /* 0x0000000609097c12 */ /* 0x000fe2000f8e3cff */
[----:B------:R-:W-:Y:S07]  /*3a30*/  @P1 BRA `(.L_x_74) ;  /* 0xfffffff800b01947 */ /* 0x000fee000383ffff */
[----:B------:R-:W1:Y:S01]  /*3a40*/  S2UR UR6, SR_CgaCtaId ;  /* 0x00000000000679c3 */ /* 0x000e620000008800 */
[----:B------:R-:W-:Y:S01]  /*3a50*/  ELECT P0, URZ, PT ;  /* 0x0000000000ff782f */ /* 0x000fe20003800000 */
[----:B------:R-:W-:Y:S01]  /*3a60*/  HFMA2 R0, -RZ, RZ, 0, 5.9604644775390625e-08 ;  /* 0x00000001ff007431 */ /* 0x000fe200000001ff */
[----:B------:R-:W-:-:S05]  /*3a70*/  UMOV UR7, 0x40 ;  /* 0x0000004000077882 */ /* 0x000fca0000000000 */
[----:B------:R-:W-:Y:S01]  /*3a80*/  UVIRTCOUNT.DEALLOC.SMPOOL 0x80 ;  /* 0x000000800000784c */ /* 0x000fe20000000000 */
[----:B------:R-:W-:Y:S02]  /*3a90*/  UISETP.NE.AND UP0, UPT, UR5, URZ, UPT ;  /* 0x000000ff0500728c */ /* 0x000fe4000bf05270 */
[----:B-1----:R-:W-:-:S09]  /*3aa0*/  ULEA UR6, UR6, UR7, 0x18 ;  /* 0x0000000706067291 */ /* 0x002fd2000f8ec0ff */
[----:B------:R1:W-:Y:S01]  /*3ab0*/  @P0 STS.U8 [UR6+0x1c], R0 ;  /* 0x00001c00ff000988 */ /* 0x0003e20008000006 */
[----:B------:R-:W-:Y:S05]  /*3ac0*/  BRA.U UP0, `(.L_x_75) ;  /* 0x0000000100a07547 */ /* 0x000fea000b800000 */
[----:B------:R-:W-:Y:S01]  /*3ad0*/  UIADD3 UR5, UPT, UPT, UR8, 0xd0, URZ ;  /* 0x000000d008057890 */ /* 0x000fe2000fffe0ff */
[----:B------:R-:W-:-:S03]  /*3ae0*/  SHF.L.U32 R2, R9, 0x1f, RZ ;  /* 0x0000001f09027819 */ /* 0x000fc600000006ff */
[----:B------:R-:W-:-:S09]  /*3af0*/  ULEA UR7, UR22, UR5, 0x3 ;  /* 0x0000000516077291 */ /* 0x000fd2000f8e18ff */
[----:B------:R-:W2:Y:S02]  /*3b00*/  SYNCS.PHASECHK.TRANS64.TRYWAIT P0, [UR7], R2 ;  /* 0x00000002ff0075a7 */ /* 0x000ea40008001107 */
[----:B--2---:R-:W-:Y:S05]  /*3b10*/  @!P0 BRA `(.L_x_76) ;  /* 0x0000006400048947 */ /* 0x004fea0003800000 */
.L_x_166:
[----:B------:R-:W-:-:S04]  /*3b20*/  UIADD3 UR9, UPT, UPT, UR22, 0x1, URZ ;  /* 0x0000000116097890 */ /* 0x000fc8000fffe0ff */
[----:B------:R-:W-:-:S04]  /*3b30*/  UISETP.NE.AND UP1, UPT, UR9, 0x4, UPT ;  /* 0x000000040900788c */ /* 0x000fc8000bf25270 */
[----:B----4-:R-:W-:Y:S02]  /*3b40*/  USEL UR10, URZ, 0x1, UP1 ;  /* 0x00000001ff0a7887 */ /* 0x010fe40008800000 */
[----:B------:R-:W-:-:S04]  /*3b50*/  USEL UR9, UR9, URZ, UP1 ;  /* 0x000000ff09097287 */ /* 0x000fc80008800000 */
[----:B------:R-:W-:Y:S01]  /*3b60*/  ULEA UR7, UR9, UR5, 0x3 ;  /* 0x0000000509077291 */ /* 0x000fe2000f8e18ff */
[----:B-1----:R-:W-:-:S04]  /*3b70*/  LOP3.LUT R2, R9, UR10, RZ, 0x3c, !PT ;  /* 0x0000000a09027c12 */ /* 0x002fc8000f8e3cff */
[----:B------:R-:W-:-:S04]  /*3b80*/  SHF.L.U32 R3, R2, 0x1f, RZ ;  /* 0x0000001f02037819 */ /* 0x000fc800000006ff */
[----:B------:R-:W1:Y:S02]  /*3b90*/  SYNCS.PHASECHK.TRANS64.TRYWAIT P0, [UR7], R3 ;  /* 0x00000003ff0075a7 */ /* 0x000e640008001107 */
[----:B-1----:R-:W-:Y:S05]  /*3ba0*/  @!P0 BRA `(.L_x_77) ;  /* 0x0000006000f88947 */ /* 0x002fea0003800000 */
.L_x_168:
        /* <DEDUP_REMOVED lines=9> */
.L_x_170:
[----:B------:R-:W-:-:S04]  /*3c40*/  UIADD3 UR9, UPT, UPT, UR9, 0x1, URZ ;  /* 0x0000000109097890 */ /* 0x000fc8000fffe0ff */
[----:B------:R-:W-:-:S04]  /*3c50*/  UISETP.NE.AND UP1, UPT, UR9, 0x4, UPT ;  /* 0x000000040900788c */ /* 0x000fc8000bf25270 */
[----:B------:R-:W-:Y:S02]  /*3c60*/  USEL UR7, URZ, 0x1, UP1 ;  /* 0x00000001ff077887 */ /* 0x000fe40008800000 */
[----:B------:R-:W-:-:S04]  /*3c70*/  USEL UR9, UR9, URZ, UP1 ;  /* 0x000000ff09097287 */ /* 0x000fc80008800000 */
[----:B------:R-:W-:Y:S01]  /*3c80*/  ULEA UR9, UR9, UR5, 0x3 ;  /* 0x0000000509097291 */ /* 0x000fe2000f8e18ff */
[----:B------:R-:W-:-:S04]  /*3c90*/  LOP3.LUT R2, R2, UR7, RZ, 0x3c, !PT ;  /* 0x0000000702027c12 */ /* 0x000fc8000f8e3cff */
[----:B------:R-:W-:Y:S01]  /*3ca0*/  SHF.L.U32 R2, R2, 0x1f, RZ ;  /* 0x0000001f02027819 */ /* 0x000fe200000006ff */
[----:B-1----:R-:W-:-:S04]  /*3cb0*/  IMAD.U32 R0, RZ, RZ, UR9 ;  /* 0x00000009ff007e24 */ /* 0x002fc8000f8e00ff */
[----:B------:R1:W2:Y:S03]  /*3cc0*/  SYNCS.PHASECHK.TRANS64.TRYWAIT P0, [R0+URZ], R2 ;  /* 0x00000002000075a7 */ /* 0x0002a600080011ff */
[----:B--2---:R-:W-:Y:S05]  /*3cd0*/  @!P0 NANOSLEEP.SYNCS 0x989680 ;  /* 0x009896800000895d */ /* 0x004fea0003900000 */
[----:B------:R-:W2:Y:S02]  /*3ce0*/  @!P0 SYNCS.PHASECHK.TRANS64 P0, [R0+URZ], R2 ;  /* 0x00000002000085a7 */ /* 0x000ea400080010ff */
[----:B--2---:R-:W-:Y:S05]  /*3cf0*/  @P0 BRA `(.L_x_79) ;  /* 0x0000000000200947 */ /* 0x004fea0003800000 */
.L_x_80:
[----:B--2---:R2:W4:Y:S02]  /*3d00*/  SYNCS.PHASECHK.TRANS64.TRYWAIT P0, [R0+URZ], R2 ;  /* 0x00000002000075a7 */ /* 0x00452400080011ff */
[----:B----4-:R-:W-:Y:S05]  /*3d10*/  @!P0 NANOSLEEP.SYNCS 0x989680 ;  /* 0x009896800000895d */ /* 0x010fea0003900000 */
[----:B------:R-:W4:Y:S02]  /*3d20*/  @!P0 SYNCS.PHASECHK.TRANS64 P0, [R0+URZ], R2 ;  /* 0x00000002000085a7 */ /* 0x000f2400080010ff */
[----:B----4-:R-:W-:Y:S05]  /*3d30*/  @!P0 BRA `(.L_x_80) ;  /* 0xfffffffc00f08947 */ /* 0x010fea000383ffff */
[----:B------:R-:W-:Y:S05]  /*3d40*/  BRA `(.L_x_79) ;  /* 0x00000000000c7947 */ /* 0x000fea0003800000 */
.L_x_75:
[----:B------:R-:W-:-:S04]  /*3d50*/  UIADD3 UR5, UPT, UPT, UR8, 0x110, URZ ;  /* 0x0000011008057890 */ /* 0x000fc8000fffe0ff */
[----:B------:R-:W-:-:S09]  /*3d60*/  UPRMT UR5, UR4, 0x654, UR5 ;  /* 0x0000065404057896 */ /* 0x000fd20008000005 */
[----:B------:R-:W-:Y:S03]  /*3d70*/  SYNCS.ARRIVE.TRANS64.RED.A1T0 RZ, [UR5], RZ ;  /* 0x000000ffffff79a7 */ /* 0x000fe60008100405 */
.L_x_79:
[----:B-12---:R-:W-:Y:S01]  /*3d80*/  SHF.L.U32 R2, RZ, 0x1f, RZ ;  /* 0x0000001fff027819 */ /* 0x006fe200000006ff */
[----:B------:R-:W-:Y:S01]  /*3d90*/  UIADD3 UR5, UPT, UPT, UR8, 0x110, URZ ;  /* 0x0000011008057890 */ /* 0x000fe2000fffe0ff */
[----:B------:R-:W-:Y:S02]  /*3da0*/  PLOP3.LUT P0, PT, PT, PT, UP0, 0x80, 0x8 ;  /* 0x000000000008781c */ /* 0x000fe40003f0f008 */
[----:B------:R-:W1:Y:S02]  /*3db0*/  SYNCS.PHASECHK.TRANS64.TRYWAIT P1, [UR8+0x110], R2 ;  /* 0x00011002ff0075a7 */ /* 0x000e640008021108 */
[----:B-1----:R-:W-:Y:S09]  /*3dc0*/  @!P1 BRA `(.L_x_81) ;  /* 0x0000006000a09947 */ /* 0x002ff20003800000 */
.L_x_172:
[----:B------:R-:W-:Y:S01]  /*3dd0*/  @!UP0 UPRMT UR5, UR4, 0x654, UR5 ;  /* 0x0000065404058896 */ /* 0x000fe20008000005 */
[----:B------:R-:W-:Y:S02]  /*3de0*/  UMOV UR8, 0xffff ;  /* 0x0000ffff00087882 */ /* 0x000fe40000000000 */
[----:B------:R-:W-:-:S06]  /*3df0*/  UMOV UR4, 0x1 ;  /* 0x0000000100047882 */ /* 0x000fcc0000000000 */
[----:B------:R-:W-:Y:S01]  /*3e00*/  @!P0 SYNCS.ARRIVE.TRANS64.RED.A1T0 RZ, [UR5], RZ ;  /* 0x000000ffffff89a7 */ /* 0x000fe20008100405 */
[----:B------:R-:W-:Y:S01]  /*3e10*/  NOP ;  /* 0x0000000000007918 */ /* 0x000fe20000000000 */
[----:B-1----:R-:W1:Y:S01]  /*3e20*/  LDS R0, [UR6+0x14] ;  /* 0x00001406ff007984 */ /* 0x002e620008000800 */
[----:B------:R-:W-:-:S04]  /*3e30*/  ULOP3.LUT UR5, UR24, 0xffff, URZ, 0xc0, !UPT ;  /* 0x0000ffff18057892 */ /* 0x000fc8000f8ec0ff */
[----:B------:R-:W-:-:S04]  /*3e40*/  USHF.R.U32.HI UR5, URZ, 0x5, UR5 ;  /* 0x00000005ff057899 */ /* 0x000fc80008011605 */
[----:B------:R-:W-:Y:S02]  /*3e50*/  USHF.L.U32 UR8, UR8, UR5, URZ ;  /* 0x0000000508087299 */ /* 0x000fe400080006ff */
[----:B------:R-:W-:-:S04]  /*3e60*/  USHF.L.U32 UR4, UR4, UR5, URZ ;  /* 0x0000000504047299 */ /* 0x000fc800080006ff */
[----:B-1----:R-:W-:-:S04]  /*3e70*/  LOP3.LUT R0, R0, UR8, RZ, 0xc0, !PT ;  /* 0x0000000800007c12 */ /* 0x002fc8000f8ec0ff */
[----:B------:R-:W-:-:S13]  /*3e80*/  ISETP.NE.AND P0, PT, R0, UR8, PT ;  /* 0x0000000800007c0c */ /* 0x000fda000bf05270 */
[----:B------:R-:W-:Y:S05]  /*3e90*/  @P0 BRA `(.L_x_82) ;  /* 0x0000000000580947 */ /* 0x000fea0003800000 */
[----:B------:R-:W1:Y:S02]  /*3ea0*/  LDS R0, [UR6+0x18] ;  /* 0x00001806ff007984 */ /* 0x000e640008000800 */
[----:B-1----:R-:W-:-:S04]  /*3eb0*/  LOP3.LUT R0, R0, UR4, RZ, 0xc0, !PT ;  /* 0x0000000400007c12 */ /* 0x002fc8000f8ec0ff */
[----:B------:R-:W-:-:S13]  /*3ec0*/  ISETP.NE.AND P0, PT, R0, UR4, PT ;  /* 0x0000000400007c0c */ /* 0x000fda000bf05270 */
[----:B------:R-:W-:Y:S05]  /*3ed0*/  @P0 BRA `(.L_x_83) ;  /* 0x00000000003c0947 */ /* 0x000fea0003800000 */
[----:B------:R-:W1:Y:S01]  /*3ee0*/  S2R R2, SR_LANEID ;  /* 0x0000000000027919 */ /* 0x000e620000000000 */
[----:B------:R-:W-:Y:S01]  /*3ef0*/  ULOP3.LUT UR8, URZ, UR8, URZ, 0x33, !UPT ;  /* 0x00000008ff087292 */ /* 0x000fe2000f8e33ff */
[----:B------:R-:W-:Y:S02]  /*3f00*/  VOTEU.ANY UR7, UPT, PT ;  /* 0x0000000000077886 */ /* 0x000fe400038e0100 */
[----:B------:R-:W-:-:S03]  /*3f10*/  UFLO.U32 UR7, UR7 ;  /* 0x00000007000772bd */ /* 0x000fc600080e0000 */
[----:B------:R-:W-:-:S04]  /*3f20*/  IMAD.U32 R0, RZ, RZ, UR8 ;  /* 0x00000008ff007e24 */ /* 0x000fc8000f8e00ff */
[----:B------:R2:W3:Y:S02]  /*3f30*/  REDUX UR5, R0 ;  /* 0x00000000000573c4 */ /* 0x0004e40000000000 */
[----:B------:R1:W-:Y:S02]  /*3f40*/  UTCATOMSWS.AND URZ, UR8 ;  /* 0x0000000800ff79e3 */ /* 0x0003e40008000000 */
[----:B-1----:R-:W-:Y:S02]  /*3f50*/  ISETP.EQ.U32.AND P0, PT, R2, UR7, PT ;  /* 0x0000000702007c0c */ /* 0x002fe4000bf02070 */
[----:B--2---:R-:W-:Y:S02]  /*3f60*/  LOP3.LUT R0, RZ, UR4, RZ, 0x33, !PT ;  /* 0x00000004ff007c12 */ /* 0x004fe4000f8e33ff */
[----:B---3--:R-:W-:Y:S02]  /*3f70*/  MOV R2, UR5 ;  /* 0x0000000500027c02 */ /* 0x008fe40008000f00 */
[----:B------:R-:W1:Y:S07]  /*3f80*/  REDUX UR4, R0 ;  /* 0x00000000000473c4 */ /* 0x000e6e0000000000 */
[----:B------:R2:W-:Y:S01]  /*3f90*/  @P0 ATOMS.AND RZ, [UR6+0x14], R2 ;  /* 0x00001402ffff098c */ /* 0x0005e2000a800006 */
[----:B-1----:R-:W-:-:S05]  /*3fa0*/  IMAD.U32 R0, RZ, RZ, UR4 ;  /* 0x00000004ff007e24 */ /* 0x002fca000f8e00ff */
[----:B------:R2:W-:Y:S01]  /*3fb0*/  @P0 ATOMS.AND RZ, [UR6+0x18], R0 ;  /* 0x00001800ffff098c */ /* 0x0005e2000a800006 */
[----:B------:R-:W-:Y:S05]  /*3fc0*/  BRA `(.L_x_84) ;  /* 0x0000000000147947 */ /* 0x000fea0003800000 */
.L_x_83:
[----:B------:R-:W-:Y:S02]  /*3fd0*/  MOV R2, 0x3ff0 ;  /* 0x00003ff000027802 */ /* 0x000fe40000000f00 */
[----:B---345:R-:W-:Y:S05]  /*3fe0*/  CALL.REL.NOINC `($__internal_0_$__cuda_sm10x_tcgen05_guardrail_trap_col_being_dealloced_not_returned_by_alloc) ;  /* 0x00000064007c7944 */ /* 0x038fea0003c00000 */
[----:B------:R-:W-:Y:S05]  /*3ff0*/  BRA `(.L_x_84) ;  /* 0x0000000000087947 */ /* 0x000fea0003800000 */
.L_x_82:
[----:B------:R-:W-:Y:S02]  /*4000*/  MOV R2, 0x4020 ;  /* 0x0000402000027802 */ /* 0x000fe40000000f00 */
[----:B---345:R-:W-:Y:S05]  /*4010*/  CALL.REL.NOINC `($__internal_2_$__cuda_sm10x_tcgen05_guardrail_trap_unallocated_columns_being_dealloced) ;  /* 0x0000006400887944 */ /* 0x038fea0003c00000 */
.L_x_84:
[----:B------:R-:W-:Y:S01]  /*4020*/  NOP ;  /* 0x0000000000007918 */ /* 0x000fe20000000000 */
[----:B----4-:R-:W-:Y:S05]  /*4030*/  EXIT ;  /* 0x000000000000794d */ /* 0x010fea0003800000 */
.L_x_55:
[----:B------:R-:W-:-:S09]  /*4040*/  UISETP.NE.OR UP5, UPT, UR10, 0x3, !UP5 ;  /* 0x000000030a00788c */ /* 0x000fd2000efa5670 */
[----:B------:R-:W-:Y:S05]  /*4050*/  BRA.U UP5, `(.L_x_85) ;  /* 0x0000001105747547 */ /* 0x000fea000b800000 */
[----:B------:R-:W1:Y:S01]  /*4060*/  LDC R0, c[0x0][0xb30] ;  /* 0x0002cc00ff007b82 */ /* 0x000e620000000800 */
[----:B------:R-:W2:Y:S01]  /*4070*/  LDCU.64 UR8, c[0x0][0x888] ;  /* 0x00011100ff0877ac */ /* 0x000ea20008000a00 */
[----:B------:R-:W-:Y:S02]  /*4080*/  HFMA2 R27, -RZ, RZ, 0, 0 ;  /* 0x00000000ff1b7431 */ /* 0x000fe400000001ff */
[----:B------:R-:W-:Y:S01]  /*4090*/  IMAD.MOV.U32 R29, RZ, RZ, 0x1 ;  /* 0x00000001ff1d7424 */ /* 0x000fe200078e00ff */
[----:B------:R-:W-:Y:S01]  /*40a0*/  MOV R25, 0x1000 ;  /* 0x0000100000197802 */ /* 0x000fe20000000f00 */
[----:B------:R-:W3:Y:S01]  /*40b0*/  LDCU.64 UR4, c[0x0][0x890] ;  /* 0x00011200ff0477ac */ /* 0x000ee20008000a00 */
[----:B------:R-:W-:Y:S01]  /*40c0*/  IMAD.MOV.U32 R28, RZ, RZ, RZ ;  /* 0x000000ffff1c7224 */ /* 0x000fe200078e00ff */
[----:B------:R-:W4:Y:S01]  /*40d0*/  LDC R24, c[0x0][0x370] ;  /* 0x0000dc00ff187b82 */ /* 0x000f220000000800 */
[----:B------:R-:W-:Y:S01]  /*40e0*/  UMOV UR7, 0x400 ;  /* 0x0000040000077882 */ /* 0x000fe20000000000 */
[----:B------:R-:W-:-:S02]  /*40f0*/  UPLOP3.LUT UP1, UPT, UPT, UPT, UPT, 0x40, 0x4 ;  /* 0x000000000004789c */ /* 0x000fc40003f2e870 */
[----:B------:R-:W-:-:S04]  /*4100*/  ULEA UR7, UR37, UR7, 0x18 ;  /* 0x0000000725077291 */ /* 0x000fc8000f8ec0ff */
[----:B------:R-:W4:Y:S01]  /*4110*/  LDC R3, c[0x0][0xb0c] ;  /* 0x0002c300ff037b82 */ /* 0x000f220000000800 */
[----:B------:R-:W-:Y:S02]  /*4120*/  UIADD3 UR13, UPT, UPT, UR7, 0x58, URZ ;  /* 0x00000058070d7890 */ /* 0x000fe4000fffe0ff */
[----:B--2---:R-:W-:Y:S02]  /*4130*/  UISETP.NE.U32.AND UP3, UPT, UR8, URZ, UPT ;  /* 0x000000ff0800728c */ /* 0x004fe4000bf65070 */
[----:B------:R-:W-:Y:S02]  /*4140*/  UIADD3 UR41, UPT, UPT, UR7, 0x40, URZ ;  /* 0x0000004007297890 */ /* 0x000fe4000fffe0ff */
[----:B---3--:R-:W-:Y:S01]  /*4150*/  UISETP.NE.U32.AND UP4, UPT, UR4, URZ, UPT ;  /* 0x000000ff0400728c */ /* 0x008fe2000bf85070 */
[----:B------:R-:W2:Y:S01]  /*4160*/  LDC R18, c[0x0][0xb20] ;  /* 0x0002c800ff127b82 */ /* 0x000ea20000000800 */
[----:B-1----:R-:W-:Y:S01]  /*4170*/  ISETP.NE.AND P1, PT, R0, 0x1, PT ;  /* 0x000000010000780c */ /* 0x002fe20003f25270 */
[----:B------:R-:W-:-:S02]  /*4180*/  UISETP.NE.AND.EX UP3, UPT, UR9, URZ, UPT, UP3 ;  /* 0x000000ff0900728c */ /* 0x000fc4000bf65330 */
[----:B------:R-:W-:Y:S02]  /*4190*/  UIADD3 UR33, UPT, UPT, UR7, 0x48, URZ ;  /* 0x0000004807217890 */ /* 0x000fe4000fffe0ff */
[----:B------:R-:W-:Y:S02]  /*41a0*/  UIADD3 UR25, UPT, UPT, UR7, 0x50, URZ ;  /* 0x0000005007197890 */ /* 0x000fe4000fffe0ff */
[----:B------:R-:W1:Y:S01]  /*41b0*/  LDC.64 R30, c[0x0][0x348] ;  /* 0x0000d200ff1e7b82 */ /* 0x000e620000000a00 */
[----:B------:R-:W-:Y:S02]  /*41c0*/  UPRMT UR13, UR37, 0x654, UR13 ;  /* 0x00000654250d7896 */ /* 0x000fe4000800000d */
[----:B------:R-:W-:-:S05]  /*41d0*/  UISETP.NE.AND.EX UP4, UPT, UR5, URZ, UPT, UP4 ;  /* 0x000000ff0500728c */ /* 0x000fca000bf85340 */
[----:B------:R-:W3:Y:S08]  /*41e0*/  LDC.64 R16, c[0x0][0xb10] ;  /* 0x0002c400ff107b82 */ /* 0x000ef00000000a00 */
[----:B------:R-:W1:Y:S08]  /*41f0*/  LDC.64 R6, c[0x0][0xb18] ;  /* 0x0002c600ff067b82 */ /* 0x000e700000000a00 */
[----:B------:R-:W1:Y:S08]  /*4200*/  LDC.64 R4, c[0x0][0xb28] ;  /* 0x0002ca00ff047b82 */ /* 0x000e700000000a00 */
[----:B--2-4-:R-:W1:Y:S02]  /*4210*/  LDC R19, c[0x0][0x374] ;  /* 0x0000dd00ff137b82 */ /* 0x014e640000000800 */
.L_x_96:
[C---:B------:R-:W-:Y:S02]  /*4220*/  LEA R0, R28.reuse, UR7, 0x3 ;  /* 0x000000071c007c11 */ /* 0x040fe4000f8e18ff */
[----:B------:R-:W-:Y:S02]  /*4230*/  SHF.L.U32 R2, R27, 0x1f, RZ ;  /* 0x0000001f1b027819 */ /* 0x000fe400000006ff */
[----:B------:R-:W-:Y:S02]  /*4240*/  LEA R20, R28, UR7, 0x4 ;  /* 0x000000071c147c11 */ /* 0x000fe4000f8e20ff */
[----:B--2---:R-:W2:Y:S02]  /*4250*/  SYNCS.PHASECHK.TRANS64.TRYWAIT P0, [R0+URZ+0x90], R2 ;  /* 0x00009002000075a7 */ /* 0x004ea400080011ff */
[----:B--2---:R-:W-:Y:S05]  /*4260*/  @!P0 BRA `(.L_x_86) ;  /* 0x0000005c00908947 */ /* 0x004fea0003800000 */
.L_x_173:
[----:B------:R-:W-:Y:S01]  /*4270*/  ISETP.GE.AND P0, PT, R40, 0x1, PT ;  /* 0x000000012800780c */ /* 0x000fe20003f06270 */
[----:B------:R-:W4:Y:S01]  /*4280*/  LDS.128 R20, [R20+0x120] ;  /* 0x0001200014147984 */ /* 0x000f220000000c00 */
[----:B--2---:R-:W-:Y:S01]  /*4290*/  VIADD R0, R0, 0xa0 ;  /* 0x000000a000007836 */ /* 0x004fe20000000000 */
[----:B------:R-:W-:Y:S01]  /*42a0*/  @!PT LDS RZ, [RZ] ;  /* 0x00000000fffff984 */ /* 0x000fe20000000800 */
[----:B------:R-:W-:Y:S01]  /*42b0*/  @!PT LDS RZ, [RZ] ;  /* 0x00000000fffff984 */ /* 0x000fe20000000800 */
[----:B------:R-:W-:Y:S01]  /*42c0*/  @!PT LDS RZ, [RZ] ;  /* 0x00000000fffff984 */ /* 0x000fe20000000800 */
[----:B------:R-:W-:Y:S01]  /*42d0*/  @!PT LDS RZ, [RZ] ;  /* 0x00000000fffff984 */ /* 0x000fe20000000800 */
[----:B------:R2:W-:Y:S06]  /*42e0*/  MEMBAR.ALL.CTA ;  /* 0x0000000000007992 */ /* 0x0005ec0000008000 */
[----:B--2---:R-:W2:Y:S01]  /*42f0*/  FENCE.VIEW.ASYNC.S ;  /* 0x00000000000073c6 */ /* 0x004ea20000000000 */
[----:B------:R-:W-:Y:S04]  /*4300*/  PRMT R0, RZ, 0x654, R0 ;  /* 0x00000654ff007816 */ /* 0x000fe80000000000 */
[----:B--2---:R2:W-:Y:S01]  /*4310*/  SYNCS.ARRIVE.TRANS64.RED.A1T0 RZ, [R0+URZ], RZ ;  /* 0x000000ff00ff79a7 */ /* 0x0045e200081004ff */
[----:B----4-:R-:W-:Y:S11]  /*4320*/  LOP3.LUT P3, RZ, R22, 0x1, RZ, 0xc0, !PT ;  /* 0x0000000116ff7812 */ /* 0x010ff6000786c0ff */
[----:B------:R-:W-:Y:S02]  /*4330*/  @!UPT UIADD3 URZ, UPT, UPT, URZ, URZ, URZ ;  /* 0x000000fffffff290 */ /* 0x000fe4000fffe0ff */
[----:B------:R-:W-:Y:S02]  /*4340*/  @P3 MOV R11, R20 ;  /* 0x00000014000b3202 */ /* 0x000fe40000000f00 */
[----:B------:R-:W-:Y:S01]  /*4350*/  @P3 LOP3.LUT R10, R21, 0xffff, RZ, 0xc0, !PT ;  /* 0x0000ffff150a3812 */ /* 0x000fe200078ec0ff */
[----:B--2---:R-:W-:Y:S06]  /*4360*/  @!P0 BRA `(.L_x_87) ;  /* 0x0000000000a48947 */ /* 0x004fec0003800000 */
[-C--:B-1----:R-:W-:Y:S01]  /*4370*/  IMAD.HI.U32 R0, R19, R7.reuse, RZ ;  /* 0x0000000713007227 */ /* 0x082fe200078e00ff */
[----:B------:R-:W-:Y:S02]  /*4380*/  ISETP.NE.AND P0, PT, R6, 0x1, PT ;  /* 0x000000010600780c */ /* 0x000fe40003f05270 */
[----:B------:R-:W-:Y:S01]  /*4390*/  ISETP.NE.AND P2, PT, R40, 0x1, PT ;  /* 0x000000012800780c */ /* 0x000fe20003f45270 */
[----:B---3--:R-:W-:Y:S01]  /*43a0*/  IMAD.HI.U32 R9, R24, R16, RZ ;  /* 0x0000001018097227 */ /* 0x008fe200078e00ff */
[----:B------:R-:W-:Y:S02]  /*43b0*/  SHF.R.U32.HI R0, RZ, R18, R0 ;  /* 0x00000012ff007219 */ /* 0x000fe40000011600 */
[----:B------:R-:W-:Y:S01]  /*43c0*/  ISETP.NE.AND P4, PT, R3, 0x1, PT ;  /* 0x000000010300780c */ /* 0x000fe20003f85270 */
[----:B------:R-:W-:Y:S01]  /*43d0*/  IMAD.HI.U32 R13, R10, R7, RZ ;  /* 0x000000070a0d7227 */ /* 0x000fe200078e00ff */
[----:B------:R-:W-:Y:S02]  /*43e0*/  SHF.R.U32.HI R9, RZ, R17, R9 ;  /* 0x00000011ff097219 */ /* 0x000fe40000011609 */
[----:B------:R-:W-:Y:S01]  /*43f0*/  SEL R0, R19, R0, !P0 ;  /* 0x0000000013007207 */ /* 0x000fe20004000000 */
[----:B------:R-:W-:Y:S01]  /*4400*/  IMAD.HI.U32 R12, R11, R16, RZ ;  /* 0x000000100b0c7227 */ /* 0x000fe200078e00ff */
[----:B------:R-:W-:Y:S03]  /*4410*/  SEL R9, R24, R9, !P4 ;  /* 0x0000000918097207 */ /* 0x000fe60006000000 */
[-C--:B------:R-:W-:Y:S01]  /*4420*/  IMAD.HI.U32 R8, R0, R4.reuse, RZ ;  /* 0x0000000400087227 */ /* 0x080fe200078e00ff */
[----:B------:R-:W-:Y:S03]  /*4430*/  SHF.R.U32.HI R12, RZ, R17, R12 ;  /* 0x00000011ff0c7219 */ /* 0x000fe6000001160c */
[----:B------:R-:W-:Y:S01]  /*4440*/  IMAD.HI.U32 R2, R9, R4, RZ ;  /* 0x0000000409027227 */ /* 0x000fe200078e00ff */
[-C--:B------:R-:W-:Y:S02]  /*4450*/  @P2 SHF.R.U32.HI R0, RZ, R5.reuse, R8 ;  /* 0x00000005ff002219 */ /* 0x080fe40000011608 */
[----:B------:R-:W-:Y:S02]  /*4460*/  SHF.R.U32.HI R8, RZ, R18, R13 ;  /* 0x00000012ff087219 */ /* 0x000fe4000001160d */
[----:B------:R-:W-:Y:S01]  /*4470*/  @P2 SHF.R.U32.HI R9, RZ, R5, R2 ;  /* 0x00000005ff092219 */ /* 0x000fe20000011602 */
[----:B------:R-:W-:Y:S01]  /*4480*/  IMAD R0, R40, R0, RZ ;  /* 0x0000000028007224 */ /* 0x000fe200078e02ff */
[----:B------:R-:W-:Y:S02]  /*4490*/  SEL R8, R10, R8, !P0 ;  /* 0x000000080a087207 */ /* 0x000fe40004000000 */
[----:B------:R-:W-:Y:S01]  /*44a0*/  SEL R2, R11, R12, !P4 ;  /* 0x0000000c0b027207 */ /* 0x000fe20006000000 */
[----:B------:R-:W-:Y:S01]  /*44b0*/  IMAD R12, R40, R9, RZ ;  /* 0x00000009280c7224 */ /* 0x000fe200078e02ff */
[C---:B------:R-:W-:Y:S01]  /*44c0*/  ISETP.GE.AND P0, PT, R8.reuse, R0, PT ;  /* 0x000000000800720c */ /* 0x040fe20003f06270 */
[----:B------:R-:W-:Y:S03]  /*44d0*/  IMAD.HI.U32 R0, R8, R4, RZ ;  /* 0x0000000408007227 */ /* 0x000fe600078e00ff */
[----:B------:R-:W-:Y:S02]  /*44e0*/  ISETP.GE.OR P0, PT, R2, R12, P0 ;  /* 0x0000000c0200720c */ /* 0x000fe40000706670 */
[-C--:B------:R-:W-:Y:S04]  /*44f0*/  SHF.R.U32.HI R0, RZ, R5.reuse, R0 ;  /* 0x00000005ff007219 */ /* 0x080fe80000011600 */
[----:B------:R-:W-:Y:S05]  /*4500*/  SEL R13, R8, R0, !P2 ;  /* 0x00000000080d7207 */ /* 0x000fea0005000000 */
[----:B------:R-:W-:Y:S02]  /*4510*/  IMAD.MOV R12, RZ, RZ, -R13 ;  /* 0x000000ffff0c7224 */ /* 0x000fe400078e0a0d */
[----:B------:R-:W-:Y:S04]  /*4520*/  @!P0 IMAD.HI.U32 R0, R2, R4, RZ ;  /* 0x0000000402008227 */ /* 0x000fe800078e00ff */
[----:B------:R-:W-:Y:S01]  /*4530*/  IMAD R12, R40, R12, R8 ;  /* 0x0000000c280c7224 */ /* 0x000fe200078e0208 */
[----:B------:R-:W-:Y:S04]  /*4540*/  @!P0 SHF.R.U32.HI R0, RZ, R5, R0 ;  /* 0x00000005ff008219 */ /* 0x000fe80000011600 */
[----:B------:R-:W-:Y:S04]  /*4550*/  @!P0 SEL R0, R2, R0, !P2 ;  /* 0x0000000002008207 */ /* 0x000fe80005000000 */
[----:B------:R-:W-:Y:S01]  /*4560*/  @!P0 IADD3 R13, PT, PT, R13, -R0, RZ ;  /* 0x800000000d0d8210 */ /* 0x000fe20007ffe0ff */
[----:B------:R-:W-:Y:S01]  /*4570*/  @!P0 IMAD R0, R9, R12, R0 ;  /* 0x0000000c09008224 */ /* 0x000fe200078e0200 */
[----:B------:R-:W-:Y:S01]  /*4580*/  IADD3 R9, PT, PT, -R8, RZ, RZ ;  /* 0x000000ff08097210 */ /* 0x000fe20007ffe1ff */
[--C-:B------:R-:W-:Y:S02]  /*4590*/  IMAD.MOV R12, RZ, RZ, -R2.reuse ;  /* 0x000000ffff0c7224 */ /* 0x100fe400078e0a02 */
[----:B------:R-:W-:Y:S02]  /*45a0*/  @!P0 IMAD R8, R13, R40, R2 ;  /* 0x000000280d088224 */ /* 0x000fe400078e0202 */
[----:B------:R-:W-:Y:S02]  /*45b0*/  @!P0 IMAD.MOV.U32 R2, RZ, RZ, R0 ;  /* 0x000000ffff028224 */ /* 0x000fe400078e0000 */
[----:B------:R-:W-:Y:S02]  /*45c0*/  IMAD R11, R3, R12, R11 ;  /* 0x0000000c030b7224 */ /* 0x000fe400078e020b */
[----:B------:R-:W-:Y:S02]  /*45d0*/  IMAD R10, R6, R9, R10 ;  /* 0x00000009060a7224 */ /* 0x000fe400078e020a */
[----:B------:R-:W-:Y:S02]  /*45e0*/  IMAD R11, R2, R3, R11 ;  /* 0x00000003020b7224 */ /* 0x000fe400078e020b */
[----:B------:R-:W-:Y:S02]  /*45f0*/  IMAD R10, R8, R6, R10 ;  /* 0x00000006080a7224 */ /* 0x000fe400078e020a */
.L_x_87:
[----:B------:R-:W-:Y:S05]  /*4600*/  BRA.U UP1, `(.L_x_88) ;  /* 0x0000000101107547 */ /* 0x000fea000b800000 */
[----:B------:R-:W-:Y:S04]  /*4610*/  MOV R2, UR6 ;  /* 0x0000000600027c02 */ /* 0x000fe80008000f00 */
[----:B------:R-:W-:Y:S04]  /*4620*/  SHF.L.U32 R2, R2, 0x1f, RZ ;  /* 0x0000001f02027819 */ /* 0x000fe800000006ff */
[----:B------:R-:W2:Y:S02]  /*4630*/  SYNCS.PHASECHK.TRANS64.TRYWAIT P0, [UR7+0x88], R2 ;  /* 0x00008802ff0075a7 */ /* 0x000ea40008001107 */
[----:B--2---:R-:W-:Y:S05]  /*4640*/  @!P0 BRA `(.L_x_89) ;  /* 0x0000005800ac8947 */ /* 0x004fea0003800000 */
.L_x_88:
[----:B------:R-:W-:Y:S02]  /*4650*/  R2UR UR42, R15 ;  /* 0x000000000f2a72ca */ /* 0x000fe400000e0000 */
[----:B------:R-:W-:Y:S02]  /*4660*/  R2UR UR43, R14 ;  /* 0x000000000e2b72ca */ /* 0x000fe400000e0000 */
[----:B------:R-:W-:Y:S02]  /*4670*/  ISETP.NE.U32.AND P2, PT, RZ, UR4, PT ;  /* 0x00000004ff007c0c */ /* 0x000fe4000bf45070 */
[----:B------:R-:W-:Y:S02]  /*4680*/  SHF.L.U32 R14, R29, 0x1f, RZ ;  /* 0x0000001f1d0e7819 */ /* 0x000fe400000006ff */
[----:B------:R-:W-:Y:S05]  /*4690*/  ISETP.NE.AND.EX P2, PT, RZ, UR5, PT, P2 ;  /* 0x00000005ff007c0c */ /* 0x000fea000bf45320 */
[----:B------:R-:W-:Y:S02]  /*46a0*/  USHF.L.U32 UR42, UR42, 0x8, URZ ;  /* 0x000000082a2a7899 */ /* 0x000fe400080006ff */
[----:B------:R-:W-:Y:S01]  /*46b0*/  USHF.L.U32 UR43, UR43, 0x6, URZ ;  /* 0x000000062b2b7899 */ /* 0x000fe200080006ff */
[----:B------:R-:W-:Y:S11]  /*46c0*/  BRA.U !UP4, `(.L_x_90) ;  /* 0x000000010c347547 */ /* 0x000ff6000b800000 */
[----:B------:R-:W-:Y:S01]  /*46d0*/  UPLOP3.LUT UP0, UPT, UPT, UPT, UP3, 0x80, 0x8 ;  /* 0x000000000008789c */ /* 0x000fe20003f0f030 */
[----:B--2---:R-:W-:Y:S02]  /*46e0*/  HFMA2 R0, -RZ, RZ, 0, 5.9604644775390625e-08 ;  /* 0x00000001ff007431 */ /* 0x004fe400000001ff */
[----:B------:R-:W-:Y:S03]  /*46f0*/  IMAD.MOV.U32 R96, RZ, RZ, 0x1 ;  /* 0x00000001ff607424 */ /* 0x000fe600078e00ff */
[----:B------:R-:W-:Y:S05]  /*4700*/  PLOP3.LUT P0, PT, PT, PT, UP0, 0x80, 0x8 ;  /* 0x000000000008781c */ /* 0x000fea0003f0f008 */
[----:B------:R-:W2:Y:S01]  /*4710*/  @UP0 LDCU.64 UR10, c[0x0][0x888] ;  /* 0x00011100ff0a07ac */ /* 0x000ea20008000a00 */
[----:B------:R-:W-:Y:S07]  /*4720*/  @UP0 UIMAD UR8, UR36, UR4, URZ ;  /* 0x00000004240802a4 */ /* 0x000fee000f8e02ff */
[----:B------:R-:W-:Y:S01]  /*4730*/  @!P0 PRMT R96, R0, 0x7610, R96 ;  /* 0x0000761000608816 */ /* 0x000fe20000000060 */
[----:B--2---:R-:W-:Y:S03]  /*4740*/  @UP0 UIMAD.WIDE UR10, UR8, 0x4, UR10 ;  /* 0x00000004080a08a5 */ /* 0x004fe6000f8e020a */
[----:B------:R-:W2:Y:S03]  /*4750*/  @!UP0 LDCU UR8, c[0x0][0x880] ;  /* 0x00011000ff0887ac */ /* 0x000ea60008000800 */
[----:B------:R-:W-:Y:S01]  /*4760*/  IMAD.U32 R8, RZ, RZ, UR10 ;  /* 0x0000000aff087e24 */ /* 0x000fe2000f8e00ff */
[----:B------:R-:W-:Y:S05]  /*4770*/  MOV R9, UR11 ;  /* 0x0000000b00097c02 */ /* 0x000fea0008000f00 */
[----:B-----5:R4:W5:Y:S02]  /*4780*/  @P0 LDG.E R49, desc[UR46][R8.64] ;  /* 0x0000002e08310981 */ /* 0x020964000c1e1900 */
[----:B--2-4-:R-:W-:Y:S07]  /*4790*/  @!P0 IMAD.U32 R49, RZ, RZ, UR8 ;  /* 0x00000008ff318e24 */ /* 0x014fee000f8e00ff */
.L_x_90:
[----:B-----5:R-:W-:Y:S01]  /*47a0*/  @!P2 FSETP.EQ.AND P0, PT, R49, RZ, PT ;  /* 0x000000ff3100a20b */ /* 0x020fe20003f02000 */
[----:B------:R-:W-:Y:S01]  /*47b0*/  @!UPT UIADD3 URZ, UPT, UPT, URZ, URZ, URZ ;  /* 0x000000fffffff290 */ /* 0x000fe2000fffe0ff */
[----:B------:R-:W-:Y:S11]  /*47c0*/  @!P2 BRA `(.L_x_91) ;  /* 0x000000000014a947 */ /* 0x000ff60003800000 */
[----:B------:R-:W-:Y:S02]  /*47d0*/  LOP3.LUT P2, RZ, R96, 0xff, RZ, 0xc0, !PT ;  /* 0x000000ff60ff7812 */ /* 0x000fe4000784c0ff */
[----:B------:R-:W-:Y:S04]  /*47e0*/  PLOP3.LUT P0, PT, PT, PT, UP0, 0x80, 0x8 ;  /* 0x000000000008781c */ /* 0x000fe80003f0f008 */
[----:B------:R-:W-:Y:S07]  /*47f0*/  PLOP3.LUT P0, PT, P0, PT, PT, 0x8, 0x80 ;  /* 0x000000000080781c */ /* 0x000fee000070e170 */
[----:B------:R-:W-:Y:S11]  /*4800*/  @P2 FSETP.EQ.AND P0, PT, R49, RZ, PT ;  /* 0x000000ff3100220b */ /* 0x000ff60003f02000 */
[----:B------:R-:W-:Y:S02]  /*4810*/  @!UPT UIADD3 URZ, UPT, UPT, URZ, URZ, URZ ;  /* 0x000000fffffff290 */ /* 0x000fe4000fffe0ff */
.L_x_91:
[----:B------:R-:W4:Y:S01]  /*4820*/  SYNCS.PHASECHK.TRANS64.TRYWAIT P2, [UR7+0x60], R14 ;  /* 0x0000600eff0075a7 */ /* 0x000f220008041107 */
[----:B------:R-:W-:Y:S04]  /*4830*/  ELECT P4, URZ, PT ;  /* 0x0000000000ff782f */ /* 0x000fe80003880000 */
[----:B------:R-:W-:Y:S11]  /*4840*/  PLOP3.LUT P4, PT, P0, P4, PT, 0xf2, 0x2f ;  /* 0x00000000002f781c */ /* 0x000ff60000789e72 */
[----:B------:R-:W-:Y:S02]  /*4850*/  @!UPT UIADD3 URZ, UPT, UPT, URZ, URZ, URZ ;  /* 0x000000fffffff290 */ /* 0x000fe4000fffe0ff */
[----:B-1----:R-:W-:Y:S05]  /*4860*/  @!P4 IADD3 R8, P0, PT, R30, 0x580, RZ ;  /* 0x000005801e08c810 */ /* 0x002fea0007f1e0ff */
[----:B--2---:R-:W-:Y:S01]  /*4870*/  @!P4 IMAD.X R2, RZ, RZ, R31, P0 ;  /* 0x000000ffff02c224 */ /* 0x004fe200000e061f */
[----:B----4-:R-:W-:Y:S07]  /*4880*/  @!P2 BRA `(.L_x_92) ;  /* 0x000000580034a947 */ /* 0x010fee0003800000 */
.L_x_176:
[----:B------:R-:W-:Y:S01]  /*4890*/  @!P4 R2UR UR9, R8 ;  /* 0x000000000809c2ca */ /* 0x000fe200000e0000 */
[----:B------:R-:W-:Y:S01]  /*48a0*/  VOTEU.ALL UP1, P4 ;  /* 0x0000000000ff7886 */ /* 0x000fe20002020000 */
[----:B------:R-:W-:Y:S01]  /*48b0*/  @!P4 R2UR UR8, R2 ;  /* 0x000000000208c2ca */ /* 0x000fe200000e0000 */
[----:B------:R-:W-:Y:S01]  /*48c0*/  VOTEU.ALL UP2, P4 ;  /* 0x0000000000ff7886 */ /* 0x000fe20002040000 */
[----:B------:R-:W-:Y:S01]  /*48d0*/  UMOV UR16, 0x0 ;  /* 0x0000000000107882 */ /* 0x000fe20000000000 */
[----:B------:R-:W-:Y:S01]  /*48e0*/  UMOV UR17, 0x10000000 ;  /* 0x1000000000117882 */ /* 0x000fe20000000000 */
[----:B------:R-:W-:Y:S01]  /*48f0*/  @!UP1 UIADD3 UR40, UPT, UPT, UR7, 0x200, URZ ;  /* 0x0000020007289890 */ /* 0x000fe2000fffe0ff */
[----:B-1----:R-:W-:Y:S01]  /*4900*/  @!P4 IMAD.MOV.U32 R0, RZ, RZ, 0x1000 ;  /* 0x00001000ff00c424 */ /* 0x002fe200078e00ff */
[----:B------:R-:W-:Y:S01]  /*4910*/  UMOV UR44, UR36 ;  /* 0x00000024002c7c82 */ /* 0x000fe20008000000 */
[----:B------:R-:W-:Y:S01]  /*4920*/  @!UP1 UIADD3 UR10, UPT, UPT, UR42, 0x80, URZ ;  /* 0x000000802a0a9890 */ /* 0x000fe2000fffe0ff */
[----:B------:R-:W-:Y:S01]  /*4930*/  UMOV UR11, UR43 ;  /* 0x0000002b000b7c82 */ /* 0x000fe20008000000 */
[----:B------:R-:W-:Y:S02]  /*4940*/  UMOV UR12, UR36 ;  /* 0x00000024000c7c82 */ /* 0x000fe40008000000 */
[----:B------:R-:W-:Y:S01]  /*4950*/  IMAD.U32 R8, RZ, RZ, UR9 ;  /* 0x00000009ff087e24 */ /* 0x000fe2000f8e00ff */
[----:B------:R-:W-:Y:S01]  /*4960*/  UMOV UR9, UR41 ;  /* 0x0000002900097c82 */ /* 0x000fe20008000000 */
[----:B------:R-:W-:Y:S01]  /*4970*/  IMAD.U32 R9, RZ, RZ, UR8 ;  /* 0x00000008ff097e24 */ /* 0x000fe2000f8e00ff */
[----:B------:R-:W-:Y:S02]  /*4980*/  @!UP1 UIADD3 UR8, UPT, UPT, UR7, 0xa00, URZ ;  /* 0x00000a0007089890 */ /* 0x000fe4000fffe0ff */
[----:B------:R-:W-:Y:S01]  /*4990*/  @!P4 R2UR UR18, R8 ;  /* 0x000000000812c2ca */ /* 0x000fe200000e0000 */
[----:B------:R-:W-:Y:S01]  /*49a0*/  VOTEU.ALL UP1, P4 ;  /* 0x0000000000ff7886 */ /* 0x000fe20002020000 */
[----:B------:R-:W-:Y:S01]  /*49b0*/  @!P4 R2UR UR19, R9 ;  /* 0x000000000913c2ca */ /* 0x000fe200000e0000 */
[----:B------:R-:W-:Y:S01]  /*49c0*/  UPRMT UR14, UR37, 0x654, UR41 ;  /* 0x00000654250e7896 */ /* 0x000fe20008000029 */
[----:B------:R-:W-:Y:S05]  /*49d0*/  @!P4 IADD3 R8, P0, PT, R30, 0x580, RZ ;  /* 0x000005801e08c810 */ /* 0x000fea0007f1e0ff */
[----:B------:R-:W-:Y:S06]  /*49e0*/  @!P4 IMAD.X R2, RZ, RZ, R31, P0 ;  /* 0x000000ffff02c224 */ /* 0x000fec00000e061f */
[----:B------:R1:W-:Y:S01]  /*49f0*/  @!UP2 UTMALDG.3D [UR40], [UR18], desc[UR16] ;  /* 0x000010281200a5b4 */ /* 0x0003e20008011000 */
[----:B------:R1:W-:Y:S01]  /*4a00*/  @!UP1 UTMALDG.3D [UR8], [UR18], desc[UR16] ;  /* 0x00001008120095b4 */ /* 0x0003e20008011000 */
[----:B------:R1:W-:Y:S01]  /*4a10*/  @!P4 SYNCS.ARRIVE.TRANS64.RED.A0TR RZ, [UR7+0x40], R0 ;  /* 0x00004000ffffc9a7 */ /* 0x0003e20008300407 */
[----:B------:R-:W-:Y:S01]  /*4a20*/  SYNCS.ARRIVE.TRANS64.RED.A1T0 RZ, [UR14], RZ ;  /* 0x000000ffffff79a7 */ /* 0x000fe2000810040e */
[----:B------:R-:W2:Y:S02]  /*4a30*/  SYNCS.PHASECHK.TRANS64.TRYWAIT P2, [UR7+0x68], R14 ;  /* 0x0000680eff0075a7 */ /* 0x000ea40008041107 */
[----:B-12---:R-:W-:Y:S05]  /*4a40*/  @!P2 BRA `(.L_x_93) ;  /* 0x0000005400dca947 */ /* 0x006fea0003800000 */
.L_x_178:
        /* <DEDUP_REMOVED lines=8> */
[----:B------:R-:W-:Y:S01]  /*4ad0*/  @!UP1 UIADD3 UR32, UPT, UPT, UR7, 0x1200, URZ ;  /* 0x0000120007209890 */ /* 0x000fe2000fffe0ff */
[----:B------:R-:W-:Y:S01]  /*4ae0*/  UMOV UR35, UR43 ;  /* 0x0000002b00237c82 */ /* 0x000fe20008000000 */
[----:B------:R-:W-:Y:S03]  /*4af0*/  @!UP1 UIADD3 UR10, UPT, UPT, UR42, 0xa0, URZ ;  /* 0x000000a02a0a9890 */ /* 0x000fe6000fffe0ff */
[----:B------:R-:W-:Y:S01]  /*4b00*/  IMAD.U32 R8, RZ, RZ, UR9 ;  /* 0x00000009ff087e24 */ /* 0x000fe2000f8e00ff */
[----:B------:R-:W-:Y:S01]  /*4b10*/  UMOV UR9, UR33 ;  /* 0x0000002100097c82 */ /* 0x000fe20008000000 */
[----:B------:R-:W-:Y:S01]  /*4b20*/  IMAD.U32 R9, RZ, RZ, UR8 ;  /* 0x00000008ff097e24 */ /* 0x000fe2000f8e00ff */
[----:B------:R-:W-:Y:S02]  /*4b30*/  @!UP1 UIADD3 UR8, UPT, UPT, UR7, 0x1a00, URZ ;  /* 0x00001a0007089890 */ /* 0x000fe4000fffe0ff */
[----:B------:R-:W-:Y:S01]  /*4b40*/  @!P4 R2UR UR18, R8 ;  /* 0x000000000812c2ca */ /* 0x000fe200000e0000 */
[----:B------:R-:W-:Y:S01]  /*4b50*/  VOTEU.ALL UP1, P4 ;  /* 0x0000000000ff7886 */ /* 0x000fe20002020000 */
[----:B------:R-:W-:Y:S01]  /*4b60*/  @!P4 R2UR UR19, R9 ;  /* 0x000000000913c2ca */ /* 0x000fe200000e0000 */
[----:B------:R-:W-:Y:S01]  /*4b70*/  UMOV UR11, UR43 ;  /* 0x0000002b000b7c82 */ /* 0x000fe20008000000 */
[----:B------:R-:W-:Y:S01]  /*4b80*/  UMOV UR12, UR36 ;  /* 0x00000024000c7c82 */ /* 0x000fe20008000000 */
[----:B------:R-:W-:Y:S01]  /*4b90*/  UPRMT UR14, UR37, 0x654, UR33 ;  /* 0x00000654250e7896 */ /* 0x000fe20008000021 */
[----:B------:R-:W-:Y:S05]  /*4ba0*/  @!P4 IADD3 R8, P0, PT, R30, 0x580, RZ ;  /* 0x000005801e08c810 */ /* 0x000fea0007f1e0ff */
[----:B------:R-:W-:Y:S04]  /*4bb0*/  @!P4 IMAD.X R2, RZ, RZ, R31, P0 ;  /* 0x000000ffff02c224 */ /* 0x000fe800000e061f */
[----:B------:R1:W-:Y:S01]  /*4bc0*/  @!UP2 UTMALDG.3D [UR32], [UR18], desc[UR16] ;  /* 0x000010201200a5b4 */ /* 0x0003e20008011000 */
[----:B------:R1:W-:Y:S01]  /*4bd0*/  @!UP1 UTMALDG.3D [UR8], [UR18], desc[UR16] ;  /* 0x00001008120095b4 */ /* 0x0003e20008011000 */
[----:B------:R1:W-:Y:S01]  /*4be0*/  @!P4 SYNCS.ARRIVE.TRANS64.RED.A0TR RZ, [UR7+0x48], R0 ;  /* 0x00004800ffffc9a7 */ /* 0x0003e20008300407 */
[----:B------:R-:W-:Y:S01]  /*4bf0*/  SYNCS.ARRIVE.TRANS64.RED.A1T0 RZ, [UR14], RZ ;  /* 0x000000ffffff79a7 */ /* 0x000fe2000810040e */
[----:B------:R-:W2:Y:S02]  /*4c00*/  SYNCS.PHASECHK.TRANS64.TRYWAIT P2, [UR7+0x70], R14 ;  /* 0x0000700eff0075a7 */ /* 0x000ea40008041107 */
[----:B-12---:R-:W-:Y:S05]  /*4c10*/  @!P2 BRA `(.L_x_94) ;  /* 0x000000540080a947 */ /* 0x006fea0003800000 */
.L_x_180:
[----:B------:R-:W2:Y:S01]  /*4c20*/  LDC.64 R12, c[0x0][0xb18] ;  /* 0x0002c600ff0c7b82 */ /* 0x000ea20000000a00 */
[----:B------:R-:W-:Y:S01]  /*4c30*/  @!P4 R2UR UR8, R2 ;  /* 0x000000000208c2ca */ /* 0x000fe200000e0000 */
[----:B------:R-:W-:Y:S01]  /*4c40*/  VOTEU.ALL UP1, P4 ;  /* 0x0000000000ff7886 */ /* 0x000fe20002020000 */
[----:B------:R-:W-:Y:S01]  /*4c50*/  @!P4 R2UR UR9, R8 ;  /* 0x000000000809c2ca */ /* 0x000fe200000e0000 */
[----:B------:R-:W-:Y:S01]  /*4c60*/  VOTEU.ALL UP2, P4 ;  /* 0x0000000000ff7886 */ /* 0x000fe20002040000 */
[----:B------:R-:W-:Y:S03]  /*4c70*/  UMOV UR16, 0x0 ;  /* 0x0000000000107882 */ /* 0x000fe60000000000 */
[----:B------:R-:W4:Y:S01]  /*4c80*/  @!P1 LDC R2, c[0x0][0xb0c] ;  /* 0x0002c300ff029b82 */ /* 0x000f220000000800 */
[----:B------:R-:W-:Y:S01]  /*4c90*/  @!UP1 UIADD3 UR26, UPT, UPT, UR42, 0x40, URZ ;  /* 0x000000402a1a9890 */ /* 0x000fe2000fffe0ff */
[----:B-1----:R-:W-:Y:S01]  /*4ca0*/  @!P4 IMAD.MOV.U32 R0, RZ, RZ, 0x1000 ;  /* 0x00001000ff00c424 */ /* 0x002fe200078e00ff */
[----:B------:R-:W-:Y:S01]  /*4cb0*/  @!UP1 UIADD3 UR24, UPT, UPT, UR7, 0x2200, URZ ;  /* 0x0000220007189890 */ /* 0x000fe2000fffe0ff */
[----:B------:R-:W-:Y:S01]  /*4cc0*/  @P3 SHF.R.U32.HI R26, RZ, 0x10, R21 ;  /* 0x00000010ff1a3819 */ /* 0x000fe20000011615 */
[----:B------:R-:W-:Y:S01]  /*4cd0*/  UMOV UR17, 0x10000000 ;  /* 0x1000000000117882 */ /* 0x000fe20000000000 */
[----:B------:R-:W-:Y:S01]  /*4ce0*/  UMOV UR27, UR43 ;  /* 0x0000002b001b7c82 */ /* 0x000fe20008000000 */
[----:B------:R-:W-:Y:S01]  /*4cf0*/  UMOV UR28, UR36 ;  /* 0x00000024001c7c82 */ /* 0x000fe20008000000 */
[----:B------:R-:W-:Y:S01]  /*4d00*/  IMAD.U32 R9, RZ, RZ, UR8 ;  /* 0x00000008ff097e24 */ /* 0x000fe2000f8e00ff */
[----:B------:R-:W-:Y:S01]  /*4d10*/  @!UP1 UIADD3 UR10, UPT, UPT, UR42, 0xc0, URZ ;  /* 0x000000c02a0a9890 */ /* 0x000fe2000fffe0ff */
[----:B------:R-:W-:Y:S01]  /*4d20*/  IMAD.U32 R8, RZ, RZ, UR9 ;  /* 0x00000009ff087e24 */ /* 0x000fe2000f8e00ff */
[----:B------:R-:W-:Y:S01]  /*4d30*/  @!UP1 UIADD3 UR8, UPT, UPT, UR7, 0x2a00, URZ ;  /* 0x00002a0007089890 */ /* 0x000fe2000fffe0ff */
[----:B------:R-:W-:Y:S01]  /*4d40*/  VIADD R28, R28, 0x1 ;  /* 0x000000011c1c7836 */ /* 0x000fe20000000000 */
[----:B------:R-:W-:Y:S01]  /*4d50*/  @!P4 R2UR UR19, R9 ;  /* 0x000000000913c2ca */ /* 0x000fe200000e0000 */
[----:B------:R-:W-:Y:S01]  /*4d60*/  VOTEU.ALL UP1, P4 ;  /* 0x0000000000ff7886 */ /* 0x000fe20002020000 */
[----:B------:R-:W-:Y:S01]  /*4d70*/  @!P4 R2UR UR18, R8 ;  /* 0x000000000812c2ca */ /* 0x000fe200000e0000 */
[----:B------:R-:W-:Y:S01]  /*4d80*/  UMOV UR9, UR25 ;  /* 0x0000001900097c82 */ /* 0x000fe20008000000 */
[----:B------:R-:W1:Y:S01]  /*4d90*/  LDC.64 R8, c[0x0][0xb10] ;  /* 0x0002c400ff087b82 */ /* 0x000e620000000a00 */
[----:B------:R-:W-:Y:S01]  /*4da0*/  UMOV UR11, UR43 ;  /* 0x0000002b000b7c82 */ /* 0x000fe20008000000 */
[----:B------:R-:W-:Y:S01]  /*4db0*/  UMOV UR12, UR36 ;  /* 0x00000024000c7c82 */ /* 0x000fe20008000000 */
[----:B------:R-:W-:Y:S08]  /*4dc0*/  UPRMT UR14, UR37, 0x654, UR25 ;  /* 0x00000654250e7896 */ /* 0x000ff00008000019 */
[----:B------:R1:W-:Y:S01]  /*4dd0*/  @!UP2 UTMALDG.3D [UR24], [UR18], desc[UR16] ;  /* 0x000010181200a5b4 */ /* 0x0003e20008011000 */
[----:B------:R1:W-:Y:S01]  /*4de0*/  @!UP1 UTMALDG.3D [UR8], [UR18], desc[UR16] ;  /* 0x00001008120095b4 */ /* 0x0003e20008011000 */
[----:B------:R5:W-:Y:S01]  /*4df0*/  @!P4 SYNCS.ARRIVE.TRANS64.RED.A0TR RZ, [UR7+0x50], R0 ;  /* 0x00005000ffffc9a7 */ /* 0x000be20008300407 */
[C---:B-1----:R-:W-:Y:S01]  /*4e00*/  @!P1 IMAD.HI.U32 R8, R11.reuse, R8, RZ ;  /* 0x000000080b089227 */ /* 0x042fe200078e00ff */
[----:B--2---:R-:W-:Y:S02]  /*4e10*/  @!P1 ISETP.NE.AND P0, PT, R12, 0x1, PT ;  /* 0x000000010c00980c */ /* 0x004fe40003f05270 */
[----:B----4-:R-:W-:Y:S01]  /*4e20*/  @!P1 ISETP.NE.AND P2, PT, R2, 0x1, PT ;  /* 0x000000010200980c */ /* 0x010fe20003f45270 */
[C---:B------:R-:W-:Y:S01]  /*4e30*/  @!P1 IMAD.HI.U32 R13, R10.reuse, R13, RZ ;  /* 0x0000000d0a0d9227 */ /* 0x040fe200078e00ff */
[----:B------:R-:W-:Y:S04]  /*4e40*/  @!P1 SHF.R.U32.HI R8, RZ, R9, R8 ;  /* 0x00000009ff089219 */ /* 0x000fe80000011608 */
[----:B------:R-:W-:Y:S01]  /*4e50*/  @!P1 SEL R8, R11, R8, !P2 ;  /* 0x000000080b089207 */ /* 0x000fe20005000000 */
[----:B------:R-:W-:Y:S01]  /*4e60*/  SYNCS.ARRIVE.TRANS64.RED.A1T0 RZ, [UR14], RZ ;  /* 0x000000ffffff79a7 */ /* 0x000fe2000810040e */
[----:B------:R-:W1:Y:S01]  /*4e70*/  SYNCS.PHASECHK.TRANS64.TRYWAIT P5, [UR7+0x78], R14 ;  /* 0x0000780eff0075a7 */ /* 0x000e6200080a1107 */
[----:B-----5:R-:W2:Y:S02]  /*4e80*/  @!P1 LDC R0, c[0x0][0xb20] ;  /* 0x0002c800ff009b82 */ /* 0x020ea40000000800 */
[----:B--2---:R-:W-:Y:S04]  /*4e90*/  @!P1 SHF.R.U32.HI R0, RZ, R0, R13 ;  /* 0x00000000ff009219 */ /* 0x004fe8000001160d */
[----:B------:R-:W-:Y:S05]  /*4ea0*/  @!P1 SEL R9, R10, R0, !P0 ;  /* 0x000000000a099207 */ /* 0x000fea0004000000 */
[----:B------:R-:W-:Y:S02]  /*4eb0*/  @!P1 IMAD.IADD R0, R9, 0x1, -R8 ;  /* 0x0000000109009824 */ /* 0x000fe400078e0a08 */
[----:B------:R-:W-:Y:S02]  /*4ec0*/  @!P1 IMAD.IADD R8, R8, 0x1, -R9 ;  /* 0x0000000108089824 */ /* 0x000fe400078e0a09 */
[----:B------:R-:W-:Y:S02]  /*4ed0*/  @!P1 IMAD R11, R0, R2, R11 ;  /* 0x00000002000b9224 */ /* 0x000fe400078e020b */
[----:B------:R-:W-:Y:S01]  /*4ee0*/  @!P1 IMAD R10, R8, R12, R10 ;  /* 0x0000000c080a9224 */ /* 0x000fe200078e020a */
[----:B-1----:R-:W-:Y:S06]  /*4ef0*/  @!P5 BRA `(.L_x_95) ;  /* 0x0000005000e0d947 */ /* 0x002fec0003800000 */
.L_x_182:
[----:B------:R-:W-:Y:S01]  /*4f00*/  @!P4 IADD3 R2, P0, PT, R30, 0x580, RZ ;  /* 0x000005801e02c810 */ /* 0x000fe20007f1e0ff */
[----:B------:R-:W-:Y:S01]  /*4f10*/  VOTEU.ALL UP1, P4 ;  /* 0x0000000000ff7886 */ /* 0x000fe20002020000 */
[----:B------:R-:W-:Y:S01]  /*4f20*/  VOTEU.ALL UP2, P4 ;  /* 0x0000000000ff7886 */ /* 0x000fe20002040000 */
[----:B------:R-:W-:Y:S01]  /*4f30*/  UMOV UR14, 0x0 ;  /* 0x00000000000e7882 */ /* 0x000fe20000000000 */
[----:B------:R-:W-:Y:S01]  /*4f40*/  @!P4 R2UR UR9, R2 ;  /* 0x000000000209c2ca */ /* 0x000fe200000e0000 */
[----:B-1----:R-:W-:Y:S01]  /*4f50*/  @!P4 IMAD.X R0, RZ, RZ, R31, P0 ;  /* 0x000000ffff00c224 */ /* 0x002fe200000e061f */
[----:B------:R-:W-:Y:S01]  /*4f60*/  @!UP1 UIADD3 UR17, UPT, UPT, UR7, 0x58, URZ ;  /* 0x0000005807119890 */ /* 0x000fe2000fffe0ff */
[----:B------:R-:W-:Y:S01]  /*4f70*/  ISETP.NE.AND P0, PT, R28, 0x2, PT ;  /* 0x000000021c00780c */ /* 0x000fe20003f05270 */
[----:B------:R-:W-:Y:S01]  /*4f80*/  @!UP1 UIADD3 UR18, UPT, UPT, UR42, 0x60, URZ ;  /* 0x000000602a129890 */ /* 0x000fe2000fffe0ff */
[----:B------:R-:W-:Y:S01]  /*4f90*/  LOP3.LUT R29, R29, 0x1, RZ, 0x3c, !PT ;  /* 0x000000011d1d7812 */ /* 0x000fe200078e3cff */
[----:B------:R-:W-:Y:S01]  /*4fa0*/  @!UP1 UIADD3 UR16, UPT, UPT, UR7, 0x3200, URZ ;  /* 0x0000320007109890 */ /* 0x000fe2000fffe0ff */
[----:B------:R-:W-:Y:S01]  /*4fb0*/  @!P4 R2UR UR8, R0 ;  /* 0x000000000008c2ca */ /* 0x000fe200000e0000 */
[----:B------:R-:W-:Y:S01]  /*4fc0*/  UMOV UR15, 0x10000000 ;  /* 0x10000000000f7882 */ /* 0x000fe20000000000 */
[----:B------:R-:W-:Y:S01]  /*4fd0*/  UMOV UR19, UR43 ;  /* 0x0000002b00137c82 */ /* 0x000fe20008000000 */
[----:B------:R-:W-:Y:S01]  /*4fe0*/  UMOV UR20, UR36 ;  /* 0x0000002400147c82 */ /* 0x000fe20008000000 */
[----:B------:R-:W-:Y:S01]  /*4ff0*/  @!UP1 UIADD3 UR10, UPT, UPT, UR42, 0xe0, URZ ;  /* 0x000000e02a0a9890 */ /* 0x000fe2000fffe0ff */
[----:B------:R-:W-:Y:S01]  /*5000*/  SEL R0, RZ, 0x1, P0 ;  /* 0x00000001ff007807 */ /* 0x000fe20000000000 */
[----:B------:R-:W-:Y:S01]  /*5010*/  IMAD.U32 R8, RZ, RZ, UR9 ;  /* 0x00000009ff087e24 */ /* 0x000fe2000f8e00ff */
[----:B------:R-:W-:Y:S01]  /*5020*/  UMOV UR11, UR43 ;  /* 0x0000002b000b7c82 */ /* 0x000fe20008000000 */
[----:B------:R-:W-:Y:S01]  /*5030*/  UMOV UR12, UR36 ;  /* 0x00000024000c7c82 */ /* 0x000fe20008000000 */
[----:B------:R-:W-:Y:S01]  /*5040*/  UMOV UR9, UR17 ;  /* 0x0000001100097c82 */ /* 0x000fe20008000000 */
[----:B------:R-:W-:Y:S01]  /*5050*/  @P3 R2UR UR36, R26 ;  /* 0x000000001a2432ca */ /* 0x000fe200000e0000 */
[----:B------:R-:W-:Y:S01]  /*5060*/  IMAD.IADD R15, R10, 0x1, R94 ;  /* 0x000000010a0f7824 */ /* 0x000fe200078e025e */
[----:B------:R-:W-:Y:S01]  /*5070*/  @!P4 R2UR UR22, R8 ;  /* 0x000000000816c2ca */ /* 0x000fe200000e0000 */
[----:B------:R-:W-:Y:S01]  /*5080*/  IMAD.U32 R9, RZ, RZ, UR8 ;  /* 0x00000008ff097e24 */ /* 0x000fe2000f8e00ff */
[----:B------:R-:W-:Y:S01]  /*5090*/  @!UP1 UIADD3 UR8, UPT, UPT, UR7, 0x3a00, URZ ;  /* 0x00003a0007089890 */ /* 0x000fe2000fffe0ff */
[----:B------:R-:W-:Y:S01]  /*50a0*/  LOP3.LUT R27, R27, R0, RZ, 0x3c, !PT ;  /* 0x000000001b1b7212 */ /* 0x000fe200078e3cff */
[----:B------:R-:W-:Y:S01]  /*50b0*/  VOTEU.ALL UP1, P4 ;  /* 0x0000000000ff7886 */ /* 0x000fe20002020000 */
[----:B------:R-:W-:Y:S01]  /*50c0*/  IMAD.IADD R14, R11, 0x1, R95 ;  /* 0x000000010b0e7824 */ /* 0x000fe200078e025f */
[----:B------:R-:W-:Y:S02]  /*50d0*/  @!P4 R2UR UR23, R9 ;  /* 0x000000000917c2ca */ /* 0x000fe400000e0000 */
[----:B------:R-:W-:Y:S11]  /*50e0*/  SEL R28, R28, RZ, P0 ;  /* 0x000000ff1c1c7207 */ /* 0x000ff60000000000 */
[----:B------:R2:W-:Y:S01]  /*50f0*/  @!UP2 UTMALDG.3D [UR16], [UR22], desc[UR14] ;  /* 0x00000e101600a5b4 */ /* 0x0005e20008011000 */
[----:B------:R2:W-:Y:S01]  /*5100*/  @!UP1 UTMALDG.3D [UR8], [UR22], desc[UR14] ;  /* 0x00000e08160095b4 */ /* 0x0005e20008011000 */
[----:B------:R2:W-:Y:S01]  /*5110*/  @!P4 SYNCS.ARRIVE.TRANS64.RED.A0TR RZ, [UR7+0x58], R25 ;  /* 0x00005819ffffc9a7 */ /* 0x0005e20008300407 */
[----:B------:R-:W-:Y:S01]  /*5120*/  UPLOP3.LUT UP1, UPT, UPT, UPT, UPT, 0x80, 0x8 ;  /* 0x000000000008789c */ /* 0x000fe20003f2f070 */
[----:B------:R-:W-:Y:S01]  /*5130*/  SYNCS.ARRIVE.TRANS64.RED.A1T0 RZ, [UR13], RZ ;  /* 0x000000ffffff79a7 */ /* 0x000fe2000810040d */
[----:B------:R-:W-:Y:S09]  /*5140*/  @P3 BRA `(.L_x_96) ;  /* 0xfffffff000343947 */ /* 0x000ff2000383ffff */
[----:B------:R-:W-:-:S04]  /*5150*/  SHF.L.U32 R2, R29, 0x1f, RZ ;  /* 0x0000001f1d027819 */ /* 0x000fc800000006ff */
[----:B------:R-:W1:Y:S02]  /*5160*/  SYNCS.PHASECHK.TRANS64.TRYWAIT P0, [UR7+0x60], R2 ;  /* 0x00006002ff0075a7 */ /* 0x000e640008001107 */
[----:B-1----:R-:W-:Y:S05]  /*5170*/  @!P0 BRA `(.L_x_97) ;  /* 0x0000005000588947 */ /* 0x002fea0003800000 */
.L_x_184:
[----:B------:R-:W4:Y:S02]  /*5180*/  SYNCS.PHASECHK.TRANS64.TRYWAIT P0, [UR7+0x68], R2 ;  /* 0x00006802ff0075a7 */ /* 0x000f240008001107 */
[----:B----4-:R-:W-:Y:S05]  /*5190*/  @!P0 BRA `(.L_x_98) ;  /* 0x0000005000688947 */ /* 0x010fea0003800000 */
.L_x_186:
[----:B------:R-:W4:Y:S02]  /*51a0*/  SYNCS.PHASECHK.TRANS64.TRYWAIT P0, [UR7+0x70], R2 ;  /* 0x00007002ff0075a7 */ /* 0x000f240008001107 */
[----:B----4-:R-:W-:Y:S05]  /*51b0*/  @!P0 BRA `(.L_x_99) ;  /* 0x0000005000788947 */ /* 0x010fea0003800000 */
.L_x_188:
[----:B-1----:R-:W-:-:S07]  /*51c0*/  MOV R0, UR7 ;  /* 0x0000000700007c02 */ /* 0x002fce0008000f00 */
.L_x_100:
[----:B-1----:R-:W-:-:S04]  /*51d0*/  SHF.L.U32 R2, R29, 0x1f, RZ ;  /* 0x0000001f1d027819 */ /* 0x002fc800000006ff */
[----:B------:R1:W4:Y:S03]  /*51e0*/  SYNCS.PHASECHK.TRANS64.TRYWAIT P0, [R0+URZ+0x78], R2 ;  /* 0x00007802000075a7 */ /* 0x00032600080011ff */
[----:B----4-:R-:W-:Y:S05]  /*51f0*/  @!P0 NANOSLEEP.SYNCS 0x989680 ;  /* 0x009896800000895d */ /* 0x010fea0003900000 */
[----:B------:R-:W4:Y:S02]  /*5200*/  @!P0 SYNCS.PHASECHK.TRANS64 P0, [R0+URZ+0x78], R2 ;  /* 0x00007802000085a7 */ /* 0x000f2400080010ff */
[----:B--2-4-:R-:W-:Y:S05]  /*5210*/  @P0 EXIT ;  /* 0x000000000000094d */ /* 0x014fea0003800000 */
[----:B------:R-:W-:Y:S05]  /*5220*/  BRA `(.L_x_100) ;  /* 0xfffffffc00e87947 */ /* 0x000fea000383ffff */
.L_x_85:
[----:B------:R-:W-:-:S06]  /*5230*/  UISETP.GE.AND UP1, UPT, UR10, 0x4, UPT ;  /* 0x000000040a00788c */ /* 0x000fcc000bf26270 */
[----:B------:R-:W-:-:S13]  /*5240*/  PLOP3.LUT P0, PT, PT, PT, UP1, 0x80, 0x8 ;  /* 0x000000000008781c */ /* 0x000fda0003f0f018 */
[----:B------:R-:W-:Y:S05]  /*5250*/  @!P0 EXIT ;  /* 0x000000000000894d */ /* 0x000fea0003800000 */
[----:B------:R-:W-:Y:S01]  /*5260*/  BAR.SYNC.DEFER_BLOCKING 0x6, 0xa0 ;  /* 0x0182800000007b1d */ /* 0x000fe20000010000 */
[C---:B------:R-:W-:Y:S01]  /*5270*/  IMAD.SHL.U32 R101, R109.reuse, 0x20, RZ ;  /* 0x000000206d657824 */ /* 0x040fe200078e00ff */
[----:B------:R-:W-:Y:S01]  /*5280*/  CS2R R106, SRZ ;  /* 0x00000000006a7805 */ /* 0x000fe2000001ff00 */
[C---:B------:R-:W-:Y:S01]  /*5290*/  IMAD.SHL.U32 R2, R109.reuse, 0x4, RZ ;  /* 0x000000046d027824 */ /* 0x040fe200078e00ff */
[----:B------:R-:W-:Y:S01]  /*52a0*/  CS2R R104, SRZ ;  /* 0x0000000000687805 */ /* 0x000fe2000001ff00 */
[----:B------:R-:W-:Y:S01]  /*52b0*/  IMAD.U32 R46, R109, 0x10000, RZ ;  /* 0x000100006d2e7824 */ /* 0x000fe200078e00ff */
[----:B------:R-:W-:Y:S02]  /*52c0*/  UMOV UR49, 0x400 ;  /* 0x0000040000317882 */ /* 0x000fe40000000000 */
[----:B------:R-:W1:Y:S01]  /*52d0*/  LDC R99, c[0x0][0x370] ;  /* 0x0000dc00ff637b82 */ /* 0x000e620000000800 */
[----:B------:R-:W-:Y:S01]  /*52e0*/  ULEA UR49, UR37, UR49, 0x18 ;  /* 0x0000003125317291 */ /* 0x000fe2000f8ec0ff */
[C---:B------:R-:W-:Y:S01]  /*52f0*/  LOP3.LUT R3, R101.reuse, 0x80, RZ, 0xc0, !PT ;  /* 0x0000008065037812 */ /* 0x040fe200078ec0ff */
[C---:B------:R-:W-:Y:S01]  /*5300*/  IMAD.SHL.U32 R4, R102.reuse, 0x400, RZ ;  /* 0x0000040066047824 */ /* 0x040fe200078e00ff */
[----:B------:R-:W-:Y:S01]  /*5310*/  LOP3.LUT R100, R101, 0xb60, RZ, 0xc0, !PT ;  /* 0x00000b6065647812 */ /* 0x000fe200078ec0ff */
[----:B------:R-:W-:Y:S01]  /*5320*/  UIADD3 UR4, UPT, UPT, UR49, 0x4200, URZ ;  /* 0x0000420031047890 */ /* 0x000fe2000fffe0ff */
[----:B------:R-:W-:Y:S01]  /*5330*/  LOP3.LUT R2, R3, 0x10, R2, 0xf8, !PT ;  /* 0x0000001003027812 */ /* 0x000fe200078ef802 */
[----:B------:R-:W-:Y:S01]  /*5340*/  IMAD.SHL.U32 R3, R102, 0x200000, RZ ;  /* 0x0020000066037824 */ /* 0x000fe200078e00ff */
[----:B------:R-:W2:Y:S01]  /*5350*/  LDC R42, c[0x0][0xb0c] ;  /* 0x0002c300ff2a7b82 */ /* 0x000ea20000000800 */
[----:B------:R-:W-:Y:S01]  /*5360*/  LOP3.LUT R100, R100, 0x400, R4, 0xf8, !PT ;  /* 0x0000040064647812 */ /* 0x000fe200078ef804 */
[----:B------:R-:W-:Y:S01]  /*5370*/  IMAD.MOV.U32 R45, RZ, RZ, RZ ;  /* 0x000000ffff2d7224 */ /* 0x000fe200078e00ff */
[----:B------:R-:W-:Y:S01]  /*5380*/  LOP3.LUT P0, RZ, R101, 0x80, RZ, 0xc0, !PT ;  /* 0x0000008065ff7812 */ /* 0x000fe2000780c0ff */
[----:B------:R-:W-:Y:S01]  /*5390*/  IMAD.MOV.U32 R112, RZ, RZ, RZ ;  /* 0x000000ffff707224 */ /* 0x000fe200078e00ff */
[----:B------:R-:W-:Y:S01]  /*53a0*/  LOP3.LUT R3, R3, 0x200000, RZ, 0xc0, !PT ;  /* 0x0020000003037812 */ /* 0x000fe200078ec0ff */
[----:B------:R-:W-:Y:S01]  /*53b0*/  IMAD.U32 R108, RZ, RZ, UR4 ;  /* 0x00000004ff6c7e24 */ /* 0x000fe2000f8e00ff */
[----:B------:R-:W-:Y:S01]  /*53c0*/  LOP3.LUT R100, R100, R2, RZ, 0xfc, !PT ;  /* 0x0000000264647212 */ /* 0x000fe200078efcff */
[----:B------:R-:W3:Y:S01]  /*53d0*/  LDC R97, c[0x0][0xb20] ;  /* 0x0002c800ff617b82 */ /* 0x000ee20000000800 */
[----:B------:R-:W4:Y:S01]  /*53e0*/  LDS R0, [UR49+0x140] ;  /* 0x00014031ff007984 */ /* 0x000f220008000800 */
[----:B------:R-:W-:Y:S01]  /*53f0*/  LOP3.LUT R46, R3, 0x400000, R46, 0xf8, !PT ;  /* 0x00400000032e7812 */ /* 0x000fe200078ef82e */
[----:B------:R-:W1:Y:S01]  /*5400*/  LDCU.64 UR52, c[0x0][0x348] ;  /* 0x00006900ff3477ac */ /* 0x000e620008000a00 */
[----:B------:R-:W-:-:S02]  /*5410*/  P2R R2, PR, RZ, 0x1 ;  /* 0x00000001ff027803 */ /* 0x000fc40000000000 */
[----:B------:R-:W-:Y:S01]  /*5420*/  LOP3.LUT R109, R109, 0x60, RZ, 0xc0, !PT ;  /* 0x000000606d6d7812 */ /* 0x000fe200078ec0ff */
[----:B------:R-:W1:Y:S01]  /*5430*/  LDCU.64 UR38, c[0x0][0x888] ;  /* 0x00011100ff2677ac */ /* 0x000e620008000a00 */
[----:B------:R-:W1:Y:S01]  /*5440*/  LDC R41, c[0x0][0xb30] ;  /* 0x0002cc00ff297b82 */ /* 0x000e620000000800 */
[----:B------:R-:W1:Y:S01]  /*5450*/  LDCU.64 UR44, c[0x0][0x890] ;  /* 0x00011200ff2c77ac */ /* 0x000e620008000a00 */
[----:B------:R-:W-:-:S06]  /*5460*/  UIADD3 UR48, UPT, UPT, UR49, 0x200, URZ ;  /* 0x0000020031307890 */ /* 0x000fcc000fffe0ff */
[----:B------:R-:W1:Y:S08]  /*5470*/  LDC.64 R92, c[0x0][0xb10] ;  /* 0x0002c400ff5c7b82 */ /* 0x000e700000000a00 */
[----:B------:R-:W1:Y:S08]  /*5480*/  LDC.64 R38, c[0x0][0xb18] ;  /* 0x0002c600ff267b82 */ /* 0x000e700000000a00 */
[----:B------:R-:W1:Y:S08]  /*5490*/  LDC.64 R36, c[0x0][0xb28] ;  /* 0x0002ca00ff247b82 */ /* 0x000e700000000a00 */
[----:B------:R-:W1:Y:S01]  /*54a0*/  LDC.64 R90, c[0x0][0x8b0] ;  /* 0x00022c00ff5a7b82 */ /* 0x000e620000000a00 */
[----:B----4-:R-:W-:-:S07]  /*54b0*/  IMAD.IADD R46, R0, 0x1, R46 ;  /* 0x00000001002e7824 */ /* 0x010fce00078e022e */
[----:B------:R-:W4:Y:S08]  /*54c0*/  LDC.64 R88, c[0x0][0x8a8] ;  /* 0x00022a00ff587b82 */ /* 0x000f300000000a00 */
[----:B--23--:R-:W1:Y:S02]  /*54d0*/  LDC R98, c[0x0][0x374] ;  /* 0x0000dd00ff627b82 */ /* 0x00ce640000000800 */
.L_x_142:
[----:B------:R-:W-:Y:S02]  /*54e0*/  LEA R0, R112, UR49, 0x3 ;  /* 0x0000003170007c11 */ /* 0x000fe4000f8e18ff */
[----:B------:R-:W-:Y:S02]  /*54f0*/  SHF.L.U32 R2, R106, 0x1f, RZ ;  /* 0x0000001f6a027819 */ /* 0x000fe400000006ff */
[----:B------:R-:W-:Y:S02]  /*5500*/  LEA R16, R112, UR49, 0x4 ;  /* 0x0000003170107c11 */ /* 0x000fe4000f8e20ff */
[----:B------:R-:W2:Y:S02]  /*5510*/  SYNCS.PHASECHK.TRANS64.TRYWAIT P0, [R0+URZ+0x90], R2 ;  /* 0x00009002000075a7 */ /* 0x000ea400080011ff */
[----:B-12---:R-:W-:Y:S05]  /*5520*/  @!P0 BRA `(.L_x_101) ;  /* 0x0000004c00b48947 */ /* 0x006fea0003800000 */
.L_x_189:
[----:B------:R-:W3:Y:S01]  /*5530*/  LDC.64 R10, c[0x0][0xb10] ;  /* 0x0002c400ff0a7b82 */ /* 0x000ee20000000a00 */
[----:B------:R-:W4:Y:S01]  /*5540*/  LDS.128 R16, [R16+0x120] ;  /* 0x0001200010107984 */ /* 0x000f220000000c00 */
[----:B-1----:R-:W-:Y:S01]  /*5550*/  ISETP.NE.AND P1, PT, R41, 0x1, PT ;  /* 0x000000012900780c */ /* 0x002fe20003f25270 */
[----:B--2---:R-:W-:Y:S01]  /*5560*/  VIADD R0, R0, 0xa0 ;  /* 0x000000a000007836 */ /* 0x004fe20000000000 */
[----:B------:R-:W-:Y:S04]  /*5570*/  ISETP.GE.AND P0, PT, R40, 0x1, PT ;  /* 0x000000012800780c */ /* 0x000fe80003f06270 */
[----:B------:R-:W1:Y:S01]  /*5580*/  LDC.64 R8, c[0x0][0xb18] ;  /* 0x0002c600ff087b82 */ /* 0x000e620000000a00 */
[----:B------:R-:W-:Y:S01]  /*5590*/  PRMT R0, RZ, 0x654, R0 ;  /* 0x00000654ff007816 */ /* 0x000fe20000000000 */
[----:B------:R-:W-:Y:S01]  /*55a0*/  @!PT LDS RZ, [RZ] ;  /* 0x00000000fffff984 */ /* 0x000fe20000000800 */
[----:B------:R-:W-:Y:S01]  /*55b0*/  @!PT LDS RZ, [RZ] ;  /* 0x00000000fffff984 */ /* 0x000fe20000000800 */
[----:B------:R-:W-:Y:S01]  /*55c0*/  @!PT LDS RZ, [RZ] ;  /* 0x00000000fffff984 */ /* 0x000fe20000000800 */
[----:B------:R-:W-:Y:S01]  /*55d0*/  @!PT LDS RZ, [RZ] ;  /* 0x00000000fffff984 */ /* 0x000fe20000000800 */
[----:B------:R2:W-:Y:S06]  /*55e0*/  MEMBAR.ALL.CTA ;  /* 0x0000000000007992 */ /* 0x0005ec0000008000 */
[----:B--2---:R-:W2:Y:S01]  /*55f0*/  FENCE.VIEW.ASYNC.S ;  /* 0x00000000000073c6 */ /* 0x004ea20000000000 */
[----:B------:R-:W1:Y:S08]  /*5600*/  @!P1 LDC R12, c[0x0][0xb20] ;  /* 0x0002c800ff0c9b82 */ /* 0x000e700000000800 */
[----:B------:R-:W1:Y:S01]  /*5610*/  @!P1 LDC R7, c[0x0][0xb0c] ;  /* 0x0002c300ff079b82 */ /* 0x000e620000000800 */
[----:B--2---:R2:W-:Y:S01]  /*5620*/  SYNCS.ARRIVE.TRANS64.RED.A1T0 RZ, [R0+URZ], RZ ;  /* 0x000000ff00ff79a7 */ /* 0x0045e200081004ff */
[----:B----4-:R-:W-:Y:S04]  /*5630*/  LOP3.LUT P4, RZ, R18, 0x1, RZ, 0xc0, !PT ;  /* 0x0000000112ff7812 */ /* 0x010fe8000788c0ff */
[----:B------:R-:W-:Y:S09]  /*5640*/  P2R R110, PR, RZ, 0x10 ;  /* 0x00000010ff6e7803 */ /* 0x000ff20000000000 */
[----:B------:R-:W-:Y:S02]  /*5650*/  @P4 MOV R44, R16 ;  /* 0x00000010002c4202 */ /* 0x000fe40000000f00 */
[----:B------:R-:W-:Y:S01]  /*5660*/  @P4 LOP3.LUT R43, R17, 0xffff, RZ, 0xc0, !PT ;  /* 0x0000ffff112b4812 */ /* 0x000fe200078ec0ff */
[----:B--23--:R-:W-:Y:S06]  /*5670*/  @!P0 BRA `(.L_x_102) ;  /* 0x0000000000a48947 */ /* 0x00cfec0003800000 */
[----:B------:R-:W-:Y:S01]  /*5680*/  IMAD.HI.U32 R0, R98, R39, RZ ;  /* 0x0000002762007227 */ /* 0x000fe200078e00ff */
[----:B------:R-:W-:Y:S02]  /*5690*/  ISETP.NE.AND P0, PT, R38, 0x1, PT ;  /* 0x000000012600780c */ /* 0x000fe40003f05270 */
[----:B------:R-:W-:Y:S01]  /*56a0*/  ISETP.NE.AND P2, PT, R40, 0x1, PT ;  /* 0x000000012800780c */ /* 0x000fe20003f45270 */
[----:B------:R-:W-:Y:S01]  /*56b0*/  IMAD.HI.U32 R4, R99, R92, RZ ;  /* 0x0000005c63047227 */ /* 0x000fe200078e00ff */
[----:B------:R-:W-:Y:S02]  /*56c0*/  SHF.R.U32.HI R0, RZ, R97, R0 ;  /* 0x00000061ff007219 */ /* 0x000fe40000011600 */
[----:B------:R-:W-:Y:S01]  /*56d0*/  ISETP.NE.AND P3, PT, R42, 0x1, PT ;  /* 0x000000012a00780c */ /* 0x000fe20003f65270 */
[----:B------:R-:W-:Y:S01]  /*56e0*/  IMAD.HI.U32 R6, R43, R39, RZ ;  /* 0x000000272b067227 */ /* 0x000fe200078e00ff */
[-C--:B------:R-:W-:Y:S02]  /*56f0*/  SHF.R.U32.HI R4, RZ, R93.reuse, R4 ;  /* 0x0000005dff047219 */ /* 0x080fe40000011604 */
[----:B------:R-:W-:Y:S01]  /*5700*/  SEL R0, R98, R0, !P0 ;  /* 0x0000000062007207 */ /* 0x000fe20004000000 */
[----:B------:R-:W-:Y:S01]  /*5710*/  IMAD.HI.U32 R5, R44, R92, RZ ;  /* 0x0000005c2c057227 */ /* 0x000fe200078e00ff */
[----:B------:R-:W-:Y:S03]  /*5720*/  SEL R4, R99, R4, !P3 ;  /* 0x0000000463047207 */ /* 0x000fe60005800000 */
[-C--:B------:R-:W-:Y:S01]  /*5730*/  IMAD.HI.U32 R3, R0, R36.reuse, RZ ;  /* 0x0000002400037227 */ /* 0x080fe200078e00ff */
[----:B------:R-:W-:Y:S03]  /*5740*/  SHF.R.U32.HI R5, RZ, R93, R5 ;  /* 0x0000005dff057219 */ /* 0x000fe60000011605 */
[----:B------:R-:W-:Y:S01]  /*5750*/  IMAD.HI.U32 R2, R4, R36, RZ ;  /* 0x0000002404027227 */ /* 0x000fe200078e00ff */
[----:B------:R-:W-:Y:S02]  /*5760*/  @P2 SHF.R.U32.HI R0, RZ, R37, R3 ;  /* 0x00000025ff002219 */ /* 0x000fe40000011603 */
[----:B------:R-:W-:Y:S02]  /*5770*/  SHF.R.U32.HI R3, RZ, R97, R6 ;  /* 0x00000061ff037219 */ /* 0x000fe40000011606 */
[----:B------:R-:W-:Y:S01]  /*5780*/  @P2 SHF.R.U32.HI R4, RZ, R37, R2 ;  /* 0x00000025ff042219 */ /* 0x000fe20000011602 */
[----:B------:R-:W-:Y:S01]  /*5790*/  IMAD R0, R40, R0, RZ ;  /* 0x0000000028007224 */ /* 0x000fe200078e02ff */
[----:B------:R-:W-:Y:S02]  /*57a0*/  SEL R3, R43, R3, !P0 ;  /* 0x000000032b037207 */ /* 0x000fe40004000000 */
[----:B------:R-:W-:Y:S01]  /*57b0*/  SEL R2, R44, R5, !P3 ;  /* 0x000000052c027207 */ /* 0x000fe20005800000 */
[----:B------:R-:W-:Y:S01]  /*57c0*/  IMAD R5, R40, R4, RZ ;  /* 0x0000000428057224 */ /* 0x000fe200078e02ff */
[C---:B------:R-:W-:Y:S01]  /*57d0*/  ISETP.GE.AND P0, PT, R3.reuse, R0, PT ;  /* 0x000000000300720c */ /* 0x040fe20003f06270 */
[C---:B------:R-:W-:Y:S03]  /*57e0*/  IMAD.HI.U32 R0, R3.reuse, R36, RZ ;  /* 0x0000002403007227 */ /* 0x040fe600078e00ff */
[C---:B------:R-:W-:Y:S02]  /*57f0*/  ISETP.GE.OR P0, PT, R2.reuse, R5, P0 ;  /* 0x000000050200720c */ /* 0x040fe40000706670 */
[----:B------:R-:W-:Y:S04]  /*5800*/  SHF.R.U32.HI R0, RZ, R37, R0 ;  /* 0x00000025ff007219 */ /* 0x000fe80000011600 */
[C---:B------:R-:W-:Y:S05]  /*5810*/  SEL R6, R3.reuse, R0, !P2 ;  /* 0x0000000003067207 */ /* 0x040fea0005000000 */
        /* <DEDUP_REMOVED lines=14> */
[----:B------:R-:W-:Y:S07]  /*5900*/  IMAD R43, R3, R38, R43 ;  /* 0x00000026032b7224 */ /* 0x000fee00078e022b */
.L_x_102:
[----:B-1----:R-:W-:Y:S01]  /*5910*/  @!P1 ISETP.NE.AND P0, PT, R8, 0x1, PT ;  /* 0x000000010800980c */ /* 0x002fe20003f05270 */
[----:B------:R-:W-:Y:S01]  /*5920*/  @!P1 IMAD.HI.U32 R0, R44, R10, RZ ;  /* 0x0000000a2c009227 */ /* 0x000fe200078e00ff */
[----:B------:R-:W-:Y:S01]  /*5930*/  @!P1 ISETP.NE.AND P2, PT, R7, 0x1, PT ;  /* 0x000000010700980c */ /* 0x000fe20003f45270 */
[----:B------:R-:W-:Y:S01]  /*5940*/  ULOP3.LUT UP0, URZ, UR48, 0x90, URZ, 0xc0, !UPT ;  /* 0x0000009030ff7892 */ /* 0x000fe2000f80c0ff */
[----:B------:R-:W-:Y:S01]  /*5950*/  R2UR UR42, R14 ;  /* 0x000000000e2a72ca */ /* 0x000fe200000e0000 */
[----:B------:R-:W-:Y:S01]  /*5960*/  @!P1 IMAD.HI.U32 R2, R43, R9, RZ ;  /* 0x000000092b029227 */ /* 0x000fe200078e00ff */
[----:B------:R-:W-:Y:S02]  /*5970*/  @!P1 SHF.R.U32.HI R0, RZ, R11, R0 ;  /* 0x0000000bff009219 */ /* 0x000fe40000011600 */
[----:B------:R-:W-:Y:S01]  /*5980*/  R2UR UR41, R15 ;  /* 0x000000000f2972ca */ /* 0x000fe200000e0000 */
[----:B------:R-:W-:Y:S01]  /*5990*/  VIADD R112, R112, 0x1 ;  /* 0x0000000170707836 */ /* 0x000fe20000000000 */
[----:B------:R-:W-:Y:S02]  /*59a0*/  @!P1 SHF.R.U32.HI R2, RZ, R12, R2 ;  /* 0x0000000cff029219 */ /* 0x000fe40000011602 */
[----:B------:R-:W-:Y:S02]  /*59b0*/  @!P1 SEL R3, R44, R0, !P2 ;  /* 0x000000002c039207 */ /* 0x000fe40005000000 */
[----:B------:R-:W-:Y:S02]  /*59c0*/  @!P1 SEL R2, R43, R2, !P0 ;  /* 0x000000022b029207 */ /* 0x000fe40004000000 */
[----:B------:R-:W-:Y:S01]  /*59d0*/  @P4 SHF.R.U32.HI R103, RZ, 0x10, R17 ;  /* 0x00000010ff674819 */ /* 0x000fe20000011611 */
[----:B------:R-:W-:Y:S02]  /*59e0*/  USHF.L.U32 UR42, UR42, 0x6, URZ ;  /* 0x000000062a2a7899 */ /* 0x000fe400080006ff */
[----:B------:R-:W-:Y:S02]  /*59f0*/  @!P1 IMAD.IADD R0, R2, 0x1, -R3 ;  /* 0x0000000102009824 */ /* 0x000fe400078e0a03 */
[----:B------:R-:W-:Y:S01]  /*5a00*/  @!P1 IMAD.IADD R2, R3, 0x1, -R2 ;  /* 0x0000000103029824 */ /* 0x000fe200078e0a02 */
[----:B------:R-:W-:Y:S01]  /*5a10*/  USHF.L.U32 UR41, UR41, 0x8, URZ ;  /* 0x0000000829297899 */ /* 0x000fe200080006ff */
[----:B------:R-:W-:Y:S02]  /*5a20*/  @!P1 IMAD R44, R0, R7, R44 ;  /* 0x00000007002c9224 */ /* 0x000fe400078e022c */
[----:B------:R-:W-:Y:S01]  /*5a30*/  @!P1 IMAD R43, R2, R8, R43 ;  /* 0x00000008022b9224 */ /* 0x000fe200078e022b */
[----:B------:R-:W-:Y:S08]  /*5a40*/  BRA.U !UP0, `(.L_x_103) ;  /* 0x0000000108407547 */ /* 0x000ff0000b800000 */
[----:B------:R-:W1:Y:S01]  /*5a50*/  LDCU.64 UR8, c[0x4][0x88] ;  /* 0x01001100ff0877ac */ /* 0x000e620008000a00 */
[----:B------:R-:W-:Y:S01]  /*5a60*/  MOV R3, 0x0 ;  /* 0x0000000000037802 */ /* 0x000fe20000000f00 */
[----:B------:R-:W-:Y:S02]  /*5a70*/  HFMA2 R12, -RZ, RZ, 0, 5.9604644775390625e-08 ;  /* 0x00000001ff0c7431 */ /* 0x000fe400000001ff */
[----:B------:R-:W-:Y:S02]  /*5a80*/  IMAD.MOV.U32 R8, RZ, RZ, 0x70 ;  /* 0x00000070ff087424 */ /* 0x000fe400078e00ff */
[----:B------:R-:W-:Y:S01]  /*5a90*/  IMAD.MOV.U32 R13, RZ, RZ, RZ ;  /* 0x000000ffff0d7224 */ /* 0x000fe200078e00ff */
[----:B------:R-:W2:Y:S01]  /*5aa0*/  LDCU.64 UR6, c[0x4][0x90] ;  /* 0x01001200ff0677ac */ /* 0x000ea20008000a00 */
[----:B------:R-:W3:Y:S01]  /*5ab0*/  LDC.64 R2, c[0x4][R3] ;  /* 0x0100000003027b82 */ /* 0x000ee20000000a00 */
[----:B------:R-:W4:Y:S01]  /*5ac0*/  LDCU.64 UR4, c[0x4][0x8] ;  /* 0x01000100ff0477ac */ /* 0x000f220008000a00 */
[----:B-1----:R-:W-:Y:S01]  /*5ad0*/  MOV R5, UR9 ;  /* 0x0000000900057c02 */ /* 0x002fe20008000f00 */
[----:B------:R-:W-:Y:S01]  /*5ae0*/  IMAD.U32 R4, RZ, RZ, UR8 ;  /* 0x00000008ff047e24 */ /* 0x000fe2000f8e00ff */
[----:B--2---:R-:W-:Y:S01]  /*5af0*/  MOV R7, UR7 ;  /* 0x0000000700077c02 */ /* 0x004fe20008000f00 */
[----:B------:R-:W-:Y:S01]  /*5b00*/  IMAD.U32 R6, RZ, RZ, UR6 ;  /* 0x00000006ff067e24 */ /* 0x000fe2000f8e00ff */
[----:B----4-:R-:W-:Y:S01]  /*5b10*/  MOV R11, UR5 ;  /* 0x00000005000b7c02 */ /* 0x010fe20008000f00 */
[----:B------:R-:W-:Y:S02]  /*5b20*/  IMAD.U32 R10, RZ, RZ, UR4 ;  /* 0x00000004ff0a7e24 */ /* 0x000fe4000f8e00ff */
[----:B------:R-:W-:Y:S07]  /*5b30*/  LEPC R20, `(.L_x_103) ;  /* 0x000000001014794e */ /* 0x000fee0000000000 */
[----:B---3-5:R-:W-:Y:S05]  /*5b40*/  CALL.ABS.NOINC R2 ;  /* 0x0000000002007343 */ /* 0x028fea0003c00000 */
.L_x_103:
[----:B------:R-:W-:Y:S01]  /*5b50*/  LOP3.LUT P0, RZ, R108, 0x90, RZ, 0xc0, !PT ;  /* 0x000000906cff7812 */ /* 0x000fe2000780c0ff */
[----:B------:R-:W-:Y:S11]  /*5b60*/  BSSY.RECONVERGENT B6, `(.L_x_104) ;  /* 0x0000013000067945 */ /* 0x000ff60003800200 */
[----:B------:R-:W-:Y:S01]  /*5b70*/  @!UPT UIADD3 URZ, UPT, UPT, URZ, URZ, URZ ;  /* 0x000000fffffff290 */ /* 0x000fe2000fffe0ff */
[----:B------:R-:W-:Y:S05]  /*5b80*/  @!P0 BRA `(.L_x_105) ;  /* 0x0000000000408947 */ /* 0x000fea0003800000 */
        /* <DEDUP_REMOVED lines=16> */
.L_x_105:
[----:B------:R-:W-:Y:S05]  /*5c90*/  BSYNC.RECONVERGENT B6 ;  /* 0x0000000000067941 */ /* 0x000fea0003800200 */
.L_x_104:
[----:B------:R-:W-:Y:S01]  /*5ca0*/  ISETP.NE.U32.AND P4, PT, R90, RZ, PT ;  /* 0x000000ff5a00720c */ /* 0x000fe20003f85070 */
[----:B------:R-:W-:Y:S01]  /*5cb0*/  UISETP.NE.AND UP2, UPT, UR50, URZ, UPT ;  /* 0x000000ff3200728c */ /* 0x000fe2000bf45270 */
[----:B------:R-:W-:Y:S01]  /*5cc0*/  ISETP.NE.U32.AND P3, PT, RZ, UR38, PT ;  /* 0x00000026ff007c0c */ /* 0x000fe2000bf65070 */
[----:B------:R-:W-:Y:S01]  /*5cd0*/  UISETP.NE.U32.AND UP1, UPT, UR44, URZ, UPT ;  /* 0x000000ff2c00728c */ /* 0x000fe2000bf25070 */
[----:B------:R-:W-:Y:S01]  /*5ce0*/  ISETP.NE.AND.EX P4, PT, R91, RZ, PT, P4 ;  /* 0x000000ff5b00720c */ /* 0x000fe20003f85340 */
[----:B------:R-:W-:Y:S01]  /*5cf0*/  UPLOP3.LUT UP0, UPT, UPT, UPT, UPT, 0x40, 0x4 ;  /* 0x000000000004789c */ /* 0x000fe20003f0e870 */
[----:B------:R-:W-:Y:S01]  /*5d00*/  ISETP.NE.AND.EX P3, PT, RZ, UR39, PT, P3 ;  /* 0x00000027ff007c0c */ /* 0x000fe2000bf65330 */
[----:B------:R-:W-:Y:S01]  /*5d10*/  UISETP.NE.AND.EX UP1, UPT, UR45, URZ, UPT, UP1 ;  /* 0x000000ff2d00728c */ /* 0x000fe2000bf25310 */
[----:B------:R-:W-:Y:S04]  /*5d20*/  PLOP3.LUT P1, PT, PT, PT, UP2, 0x80, 0x8 ;  /* 0x000000000008781c */ /* 0x000fe80003f2f028 */
[----:B------:R-:W-:Y:S06]  /*5d30*/  @UP2 UPLOP3.LUT UP0, UPT, UPT, UPT, UP1, 0x80, 0x8 ;  /* 0x000000000008289c */ /* 0x000fec0003f0f010 */
[----:B------:R-:W-:Y:S01]  /*5d40*/  PLOP3.LUT P0, PT, PT, PT, UP0, 0x80, 0x8 ;  /* 0x000000000008781c */ /* 0x000fe20003f0f008 */
[----:B------:R-:W-:Y:S01]  /*5d50*/  @!UPT UIADD3 URZ, UPT, UPT, URZ, URZ, URZ ;  /* 0x000000fffffff290 */ /* 0x000fe2000fffe0ff */
[----:B------:R-:W-:Y:S11]  /*5d60*/  BRA.U !UP1, `(.L_x_106) ;  /* 0x0000000109387547 */ /* 0x000ff6000b800000 */
[----:B------:R-:W-:Y:S01]  /*5d70*/  UISETP.NE.U32.AND UP0, UPT, UR38, URZ, UPT ;  /* 0x000000ff2600728c */ /* 0x000fe2000bf05070 */
[----:B------:R-:W-:Y:S02]  /*5d80*/  HFMA2 R0, -RZ, RZ, 0, 5.9604644775390625e-08 ;  /* 0x00000001ff007431 */ /* 0x000fe400000001ff */
[----:B------:R-:W-:Y:S01]  /*5d90*/  IMAD.MOV.U32 R96, RZ, RZ, 0x1 ;  /* 0x00000001ff607424 */ /* 0x000fe200078e00ff */
[----:B------:R-:W-:Y:S06]  /*5da0*/  UISETP.NE.AND.EX UP0, UPT, UR39, URZ, UPT, UP0 ;  /* 0x000000ff2700728c */ /* 0x000fec000bf05300 */
[----:B------:R-:W-:Y:S05]  /*5db0*/  PLOP3.LUT P2, PT, PT, PT, UP0, 0x80, 0x8 ;  /* 0x000000000008781c */ /* 0x000fea0003f4f008 */
[----:B------:R-:W1:Y:S01]  /*5dc0*/  @UP0 LDCU.64 UR6, c[0x0][0x888] ;  /* 0x00011100ff0607ac */ /* 0x000e620008000a00 */
[----:B------:R-:W-:Y:S07]  /*5dd0*/  @UP0 UIMAD UR4, UR36, UR44, URZ ;  /* 0x0000002c240402a4 */ /* 0x000fee000f8e02ff */
[----:B------:R-:W-:Y:S01]  /*5de0*/  @!P2 PRMT R96, R0, 0x7610, R96 ;  /* 0x000076100060a816 */ /* 0x000fe20000000060 */
[----:B-1----:R-:W-:Y:S03]  /*5df0*/  @UP0 UIMAD.WIDE UR6, UR4, 0x4, UR6 ;  /* 0x00000004040608a5 */ /* 0x002fe6000f8e0206 */
[----:B------:R-:W1:Y:S03]  /*5e00*/  @!UP0 LDCU UR4, c[0x0][0x880] ;  /* 0x00011000ff0487ac */ /* 0x000e660008000800 */
[----:B------:R-:W-:Y:S01]  /*5e10*/  IMAD.U32 R2, RZ, RZ, UR6 ;  /* 0x00000006ff027e24 */ /* 0x000fe2000f8e00ff */
[----:B------:R-:W-:Y:S05]  /*5e20*/  MOV R3, UR7 ;  /* 0x0000000700037c02 */ /* 0x000fea0008000f00 */
[----:B-----5:R2:W5:Y:S02]  /*5e30*/  @P2 LDG.E R49, desc[UR46][R2.64] ;  /* 0x0000002e02312981 */ /* 0x020564000c1e1900 */
[----:B-12---:R-:W-:Y:S02]  /*5e40*/  @!P2 IMAD.U32 R49, RZ, RZ, UR4 ;  /* 0x00000004ff31ae24 */ /* 0x006fe4000f8e00ff */
.L_x_106:
[----:B------:R-:W-:Y:S05]  /*5e50*/  @!P4 BRA `(.L_x_107) ;  /* 0x000000000020c947 */ /* 0x000fea0003800000 */
[----:B------:R-:W-:Y:S04]  /*5e60*/  ISETP.NE.U32.AND P2, PT, R88, RZ, PT ;  /* 0x000000ff5800720c */ /* 0x000fe80003f45070 */
[----:B------:R-:W-:Y:S11]  /*5e70*/  ISETP.NE.AND.EX P2, PT, R89, RZ, PT, P2 ;  /* 0x000000ff5900720c */ /* 0x000ff60003f45320 */
[----:B------:R-:W-:Y:S02]  /*5e80*/  @!UPT UIADD3 URZ, UPT, UPT, URZ, URZ, URZ ;  /* 0x000000fffffff290 */ /* 0x000fe4000fffe0ff */
[----:B------:R-:W1:Y:S01]  /*5e90*/  @P2 LDC.64 R2, c[0x0][0x8a8] ;  /* 0x00022a00ff022b82 */ /* 0x000e620000000a00 */
[----:B------:R-:W-:Y:S04]  /*5ea0*/  @P2 IMAD R0, R90, UR36, RZ ;  /* 0x000000245a002c24 */ /* 0x000fe8000f8e02ff */
[----:B-1----:R-:W-:Y:S05]  /*5eb0*/  @P2 IMAD.WIDE R2, R0, 0x4, R2 ;  /* 0x0000000400022825 */ /* 0x002fea00078e0202 */
[----:B-----5:R1:W5:Y:S02]  /*5ec0*/  @P2 LDG.E R47, desc[UR46][R2.64] ;  /* 0x0000002e022f2981 */ /* 0x020364000c1e1900 */
[----:B-1----:R-:W2:Y:S02]  /*5ed0*/  @!P2 LDC R47, c[0x0][0x8a0] ;  /* 0x00022800ff2fab82 */ /* 0x002ea40000000800 */
.L_x_107:
[----:B-----5:R-:W-:Y:S01]  /*5ee0*/  FSETP.NEU.AND P2, PT, R49, RZ, PT ;  /* 0x000000ff3100720b */ /* 0x020fe20003f4d000 */
[----:B------:R-:W-:Y:S01]  /*5ef0*/  BSSY B1, `(.L_x_108) ;  /* 0x0000042000017945 */ /* 0x000fe20003800000 */
[----:B------:R-:W-:Y:S01]  /*5f00*/  SEL R2, RZ, 0xffffffff, P3 ;  /* 0xffffffffff027807 */ /* 0x000fe20001800000 */
[----:B------:R-:W-:Y:S01]  /*5f10*/  IMAD.MOV.U32 R114, RZ, RZ, 0x1 ;  /* 0x00000001ff727424 */ /* 0x000fe200078e00ff */
[----:B------:R-:W-:Y:S01]  /*5f20*/  LOP3.LUT P3, RZ, R96, 0xff, RZ, 0xc0, !PT ;  /* 0x000000ff60ff7812 */ /* 0x000fe2000786c0ff */
[----:B------:R-:W-:Y:S01]  /*5f30*/  IMAD R48, R45, 0x80, R46 ;  /* 0x000000802d307824 */ /* 0x000fe200078e022e */
[----:B------:R-:W-:Y:S02]  /*5f40*/  @P1 SEL R0, RZ, 0xffffffff, P2 ;  /* 0xffffffffff001807 */ /* 0x000fe40001000000 */
[----:B------:R-:W-:Y:S02]  /*5f50*/  CS2R R86, SRZ ;  /* 0x0000000000567805 */ /* 0x000fe4000001ff00 */
[----:B------:R-:W-:Y:S02]  /*5f60*/  LEA R3, R105, UR49, 0x3 ;  /* 0x0000003169037c11 */ /* 0x000fe4000f8e18ff */
[----:B------:R-:W-:Y:S02]  /*5f70*/  CS2R R84, SRZ ;  /* 0x0000000000547805 */ /* 0x000fe4000001ff00 */
[----:B------:R-:W-:Y:S02]  /*5f80*/  @P0 SEL R0, R2, R0, !P3 ;  /* 0x0000000002000207 */ /* 0x000fe40005800000 */
[----:B------:R-:W-:Y:S02]  /*5f90*/  CS2R R82, SRZ ;  /* 0x0000000000527805 */ /* 0x000fe4000001ff00 */
[----:B------:R-:W-:Y:S02]  /*5fa0*/  LEA R111, R45, UR49, 0x3 ;  /* 0x000000312d6f7c11 */ /* 0x000fe4000f8e18ff */
[----:B------:R-:W-:Y:S02]  /*5fb0*/  CS2R R80, SRZ ;  /* 0x0000000000507805 */ /* 0x000fe4000001ff00 */
[----:B------:R-:W-:Y:S02]  /*5fc0*/  @P1 LOP3.LUT R0, R0, 0x1, RZ, 0xc0, !PT ;  /* 0x0000000100001812 */ /* 0x000fe400078ec0ff */
[----:B------:R-:W-:Y:S02]  /*5fd0*/  SHF.L.U32 R4, R107, 0x1f, RZ ;  /* 0x0000001f6b047819 */ /* 0x000fe400000006ff */
[----:B------:R-:W-:Y:S04]  /*5fe0*/  ISETP.NE.U32.OR P5, PT, R0, 0x1, !P1 ;  /* 0x000000010000780c */ /* 0x000fe80004fa5470 */
[----:B------:R-:W-:Y:S09]  /*5ff0*/  P2R R117, PR, RZ, 0x20 ;  /* 0x00000020ff757803 */ /* 0x000ff20000000000 */
[----:B------:R-:W-:Y:S04]  /*6000*/  @P5 SHF.L.U32 R0, R104, 0x1f, RZ ;  /* 0x0000001f68005819 */ /* 0x000fe800000006ff */
[----:B------:R1:W3:Y:S01]  /*6010*/  @P5 SYNCS.PHASECHK.TRANS64.TRYWAIT P1, [R3+URZ+0x40], R0 ;  /* 0x00004000030055a7 */ /* 0x0002e200080211ff */
[----:B------:R4:W2:Y:S01]  /*6020*/  SYNCS.PHASECHK.TRANS64.TRYWAIT P0, [R111+URZ+0xb0], R4 ;  /* 0x0000b0046f0075a7 */ /* 0x0008a200080011ff */
[----:B-1----:R-:W-:Y:S02]  /*6030*/  SEL R0, RZ, 0xffffffff, P2 ;  /* 0xffffffffff007807 */ /* 0x002fe40001000000 */
[----:B------:R-:W-:Y:S11]  /*6040*/  PLOP3.LUT P2, PT, PT, PT, UP1, 0x80, 0x8 ;  /* 0x000000000008781c */ /* 0x000ff60003f4f018 */
[----:B------:R-:W-:Y:S02]  /*6050*/  @!UPT UIADD3 URZ, UPT, UPT, URZ, URZ, URZ ;  /* 0x000000fffffff290 */ /* 0x000fe4000fffe0ff */
[----:B------:R-:W-:Y:S04]  /*6060*/  @P2 SEL R0, R2, R0, !P3 ;  /* 0x0000000002002207 */ /* 0x000fe80005800000 */
[----:B------:R-:W-:Y:S04]  /*6070*/  LOP3.LUT R0, R0, 0x1, RZ, 0xc0, !PT ;  /* 0x0000000100007812 */ /* 0x000fe800078ec0ff */
[----:B------:R-:W-:Y:S04]  /*6080*/  ISETP.NE.U32.AND P4, PT, R0, 0x1, PT ;  /* 0x000000010000780c */ /* 0x000fe80003f85070 */
[----:B------:R-:W-:Y:S02]  /*6090*/  P2R R115, PR, RZ, 0x10 ;  /* 0x00000010ff737803 */ /* 0x000fe40000000000 */
[----:B---3--:R-:W-:Y:S01]  /*60a0*/  @P5 SEL R114, RZ, 0x1, !P1 ;  /* 0x00000001ff725807 */ /* 0x008fe20004800000 */
[----:B--2-4-:R-:W-:Y:S06]  /*60b0*/  @!P5 BRA `(.L_x_109) ;  /* 0x000000000094d947 */ /* 0x014fec0003800000 */
[----:B------:R-:W-:Y:S01]  /*60c0*/  @P4 IMAD R5, R105, 0x1000, R100 ;  /* 0x0000100069054824 */ /* 0x000fe200078e0264 */
[----:B------:R-:W-:Y:S01]  /*60d0*/  LOP3.LUT P5, RZ, R101, 0x80, RZ, 0xc0, !PT ;  /* 0x0000008065ff7812 */ /* 0x000fe200078ac0ff */
[----:B------:R-:W-:Y:S01]  /*60e0*/  BSSY B0, `(.L_x_110) ;  /* 0x0000010000007945 */ /* 0x000fe20003800000 */
[----:B------:R-:W-:Y:S01]  /*60f0*/  ISETP.NE.AND P2, PT, R114, RZ, PT ;  /* 0x000000ff7200720c */ /* 0x000fe20003f45270 */
[----:B------:R-:W-:Y:S01]  /*6100*/  @P4 VIADD R2, R5, UR49 ;  /* 0x0000003105024c36 */ /* 0x000fe20008000000 */
[----:B------:R-:W-:Y:S02]  /*6110*/  PLOP3.LUT P1, PT, PT, PT, PT, 0x8, 0x80 ;  /* 0x000000000080781c */ /* 0x000fe40003f2e170 */
[----:B------:R-:W-:Y:S02]  /*6120*/  CS2R R82, SRZ ;  /* 0x0000000000527805 */ /* 0x000fe4000001ff00 */
[----:B------:R-:W-:Y:S01]  /*6130*/  @P4 PLOP3.LUT P1, PT, P5, PT, PT, 0x80, 0x8 ;  /* 0x000000000008481c */ /* 0x000fe20002f2f070 */
[C---:B------:R-:W-:Y:S01]  /*6140*/  @P4 VIADD R0, R2.reuse, 0x200 ;  /* 0x0000020002004836 */ /* 0x040fe20000000000 */
[----:B------:R-:W-:Y:S01]  /*6150*/  CS2R R80, SRZ ;  /* 0x0000000000507805 */ /* 0x000fe2000001ff00 */
[----:B------:R-:W-:Y:S01]  /*6160*/  @P4 VIADD R2, R2, 0x210 ;  /* 0x0000021002024836 */ /* 0x000fe20000000000 */
[----:B------:R-:W-:Y:S02]  /*6170*/  CS2R R86, SRZ ;  /* 0x0000000000567805 */ /* 0x000fe4000001ff00 */
[----:B------:R-:W-:Y:S07]  /*6180*/  CS2R R84, SRZ ;  /* 0x0000000000547805 */ /* 0x000fee000001ff00 */
[----:B------:R-:W-:Y:S01]  /*6190*/  @P1 VIADD R2, R0, 0xfffffff0 ;  /* 0xfffffff000021836 */ /* 0x000fe20000000000 */
[----:B------:R-:W-:Y:S06]  /*61a0*/  @P2 BRA `(.L_x_111) ;  /* 0x00000000000c2947 */ /* 0x000fec0003800000 */
[----:B------:R-:W-:Y:S04]  /*61b0*/  SHF.L.U32 R0, R104, 0x1f, RZ ;  /* 0x0000001f68007819 */ /* 0x000fe800000006ff */
[----:B------:R-:W1:Y:S02]  /*61c0*/  SYNCS.PHASECHK.TRANS64.TRYWAIT P1, [R3+URZ+0x40], R0 ;  /* 0x00004000030075a7 */ /* 0x000e6400080211ff */
[----:B-1----:R-:W-:Y:S05]  /*61d0*/  @!P1 BRA `(.L_x_112) ;  /* 0x00000040009c9947 */ /* 0x002fea0003800000 */
.L_x_111:
[----:B------:R-:W-:Y:S05]  /*61e0*/  BSYNC B0 ;  /* 0x0000000000007941 */ /* 0x000fea0003800000 */
.L_x_110:
[----:B------:R-:W-:Y:S01]  /*61f0*/  ISETP.NE.AND P1, PT, R115, RZ, PT ;  /* 0x000000ff7300720c */ /* 0x000fe20003f25270 */
[----:B-1----:R-:W-:Y:S02]  /*6200*/  VIADD R3, R3, 0x60 ;  /* 0x0000006003037836 */ /* 0x002fe40000000000 */
[----:B------:R-:W-:Y:S02]  /*6210*/  IMAD.U32 R0, RZ, RZ, UR37 ;  /* 0x00000025ff007e24 */ /* 0x000fe4000f8e00ff */
[----:B------:R-:W-:Y:S03]  /*6220*/  VIADD R105, R105, 0x1 ;  /* 0x0000000169697836 */ /* 0x000fe60000000000 */
[----:B------:R-:W-:Y:S05]  /*6230*/  PRMT R0, R0, 0x654, R3 ;  /* 0x0000065400007816 */ /* 0x000fea0000000003 */
[----:B------:R1:W2:Y:S04]  /*6240*/  @P1 LDS.128 R80, [R5+UR49+0x200] ;  /* 0x0002003105501984 */ /* 0x0002a80008000c00 */
[----:B------:R1:W3:Y:S01]  /*6250*/  @P1 LDS.128 R84, [R2] ;  /* 0x0000000002541984 */ /* 0x0002e20000000c00 */
[C---:B------:R-:W-:Y:S01]  /*6260*/  ISETP.NE.AND P1, PT, R105.reuse, 0x4, PT ;  /* 0x000000046900780c */ /* 0x040fe20003f25270 */
[----:B------:R-:W-:Y:S01]  /*6270*/  @!PT LDS RZ, [RZ] ;  /* 0x00000000fffff984 */ /* 0x000fe20000000800 */
[----:B------:R-:W-:Y:S01]  /*6280*/  @!PT LDS RZ, [RZ] ;  /* 0x00000000fffff984 */ /* 0x000fe20000000800 */
[----:B------:R-:W-:Y:S01]  /*6290*/  @!PT LDS RZ, [RZ] ;  /* 0x00000000fffff984 */ /* 0x000fe20000000800 */
[----:B------:R-:W-:Y:S01]  /*62a0*/  @!PT LDS RZ, [RZ] ;  /* 0x00000000fffff984 */ /* 0x000fe20000000800 */
[----:B------:R4:W-:Y:S06]  /*62b0*/  MEMBAR.ALL.CTA ;  /* 0x0000000000007992 */ /* 0x0009ec0000008000 */
[----:B----4-:R-:W4:Y:S01]  /*62c0*/  FENCE.VIEW.ASYNC.S ;  /* 0x00000000000073c6 */ /* 0x010f220000000000 */
[----:B------:R-:W-:Y:S01]  /*62d0*/  SEL R105, R105, RZ, P1 ;  /* 0x000000ff69697207 */ /* 0x000fe20000800000 */
[----:B----4-:R4:W-:Y:S02]  /*62e0*/  SYNCS.ARRIVE.TRANS64.RED.A1T0 RZ, [R0+URZ], RZ ;  /* 0x000000ff00ff79a7 */ /* 0x0109e400081004ff */
[----:B----4-:R-:W-:Y:S04]  /*62f0*/  SEL R0, RZ, 0x1, P1 ;  /* 0x00000001ff007807 */ /* 0x010fe80000800000 */
[----:B-12---:R-:W-:Y:S02]  /*6300*/  LOP3.LUT R104, R104, R0, RZ, 0x3c, !PT ;  /* 0x0000000068687212 */ /* 0x006fe400078e3cff */
.L_x_109:
[----:B------:R-:W-:Y:S05]  /*6310*/  BSYNC B1 ;  /* 0x0000000000017941 */ /* 0x000fea0003800000 */
.L_x_108:
[----:B------:R-:W-:Y:S04]  /*6320*/  SHF.R.U32.HI R0, RZ, 0x15, R48 ;  /* 0x00000015ff007819 */ /* 0x000fe80000011630 */
[----:B------:R-:W-:Y:S01]  /*6330*/  LOP3.LUT P1, RZ, R0, 0x3, R102, 0x48, !PT ;  /* 0x0000000300ff7812 */ /* 0x000fe20007824866 */
[----:B------:R-:W-:Y:S01]  /*6340*/  @!UPT UIADD3 URZ, UPT, UPT, URZ, URZ, URZ ;  /* 0x000000fffffff290 */ /* 0x000fe2000fffe0ff */
[----:B------:R-:W-:Y:S11]  /*6350*/  @P0 BRA `(.L_x_113) ;  /* 0x0000000000080947 */ /* 0x000ff60003800000 */
[----:B------:R-:W1:Y:S02]  /*6360*/  SYNCS.PHASECHK.TRANS64.TRYWAIT P0, [R111+URZ+0xb0], R4 ;  /* 0x0000b0046f0075a7 */ /* 0x000e6400080011ff */
[----:B-1----:R-:W-:Y:S05]  /*6370*/  @!P0 BRA `(.L_x_114) ;  /* 0x0000004000488947 */ /* 0x002fea0003800000 */
.L_x_113:
[----:B------:R-:W-:Y:S05]  /*6380*/  @!P1 BRA `(.L_x_115) ;  /* 0x0000000000409947 */ /* 0x000fea0003800000 */
[----:B------:R-:W2:Y:S01]  /*6390*/  LDCU.64 UR8, c[0x4][0x78] ;  /* 0x01000f00ff0877ac */ /* 0x000ea20008000a00 */
[----:B------:R-:W-:Y:S01]  /*63a0*/  MOV R3, 0x0 ;  /* 0x0000000000037802 */ /* 0x000fe20000000f00 */
[----:B------:R-:W-:Y:S02]  /*63b0*/  HFMA2 R12, -RZ, RZ, 0, 5.9604644775390625e-08 ;  /* 0x00000001ff0c7431 */ /* 0x000fe400000001ff */
[----:B------:R-:W-:Y:S02]  /*63c0*/  IMAD.MOV.U32 R8, RZ, RZ, 0x192 ;  /* 0x00000192ff087424 */ /* 0x000fe400078e00ff */
[----:B------:R-:W-:Y:S01]  /*63d0*/  IMAD.MOV.U32 R13, RZ, RZ, RZ ;  /* 0x000000ffff0d7224 */ /* 0x000fe200078e00ff */
[----:B------:R-:W4:Y:S01]  /*63e0*/  LDCU.64 UR6, c[0x4][0x80] ;  /* 0x01001000ff0677ac */ /* 0x000f220008000a00 */
[----:B------:R-:W3:Y:S01]  /*63f0*/  LDC.64 R2, c[0x4][R3] ;  /* 0x0100000003027b82 */ /* 0x000ee20000000a00 */
[----:B------:R-:W5:Y:S01]  /*6400*/  LDCU.64 UR4, c[0x4][0x18] ;  /* 0x01000300ff0477ac */ /* 0x000f620008000a00 */
[----:B--2---:R-:W-:Y:S01]  /*6410*/  MOV R5, UR9 ;  /* 0x0000000900057c02 */ /* 0x004fe20008000f00 */
[----:B-1----:R-:W-:Y:S01]  /*6420*/  IMAD.U32 R4, RZ, RZ, UR8 ;  /* 0x00000008ff047e24 */ /* 0x002fe2000f8e00ff */
[----:B----4-:R-:W-:Y:S01]  /*6430*/  MOV R7, UR7 ;  /* 0x0000000700077c02 */ /* 0x010fe20008000f00 */
[----:B------:R-:W-:Y:S01]  /*6440*/  IMAD.U32 R6, RZ, RZ, UR6 ;  /* 0x00000006ff067e24 */ /* 0x000fe2000f8e00ff */
[----:B-----5:R-:W-:Y:S01]  /*6450*/  MOV R11, UR5 ;  /* 0x00000005000b7c02 */ /* 0x020fe20008000f00 */
[----:B------:R-:W-:Y:S02]  /*6460*/  IMAD.U32 R10, RZ, RZ, UR4 ;  /* 0x00000004ff0a7e24 */ /* 0x000fe4000f8e00ff */
[----:B------:R-:W-:Y:S07]  /*6470*/  LEPC R20, `(.L_x_115) ;  /* 0x000000001014794e */ /* 0x000fee0000000000 */
[----:B---3--:R-:W-:Y:S05]  /*6480*/  CALL.ABS.NOINC R2 ;  /* 0x0000000002007343 */ /* 0x008fea0003c00000 */
.L_x_115:
[----:B-1----:R-:W-:Y:S01]  /*6490*/  F2FP.F16.E4M3.UNPACK_B R4, R81 ;  /* 0x00000051ff04723e */ /* 0x002fe200020006ff */
[----:B------:R-:W-:Y:S05]  /*64a0*/  WARPSYNC.ALL ;  /* 0x0000000000007948 */ /* 0x000fea0003800000 */
[----:B------:R-:W-:Y:S01]  /*64b0*/  R2UR UR4, R48 ;  /* 0x00000000300472ca */ /* 0x000fe200000e0000 */
[--C-:B------:R-:W-:Y:S01]  /*64c0*/  HADD2.F32 R53, -RZ, R4.reuse.H0_H0 ;  /* 0x20000004ff357230 */ /* 0x100fe20000004100 */
[-C--:B------:R-:W-:Y:S01]  /*64d0*/  F2FP.F16.E4M3.UNPACK_B R3, R80.reuse ;  /* 0x00000050ff03723e */ /* 0x080fe200020006ff */
[----:B------:R-:W-:Y:S01]  /*64e0*/  HADD2.F32 R54, -RZ, R4.H1_H1 ;  /* 0x30000004ff367230 */ /* 0x000fe20000004100 */
[----:B------:R-:W-:Y:S01]  /*64f0*/  F2FP.F16.E4M3.UNPACK_B R0, R80.H1 ;  /* 0x00000050ff00723e */ /* 0x000fe200030006ff */
[----:B------:R-:W-:Y:S01]  /*6500*/  BSSY.RECONVERGENT B0, `(.L_x_116) ;  /* 0x000009e000007945 */ /* 0x000fe20003800200 */
[----:B------:R-:W-:Y:S01]  /*6510*/  F2FP.F16.E4M3.UNPACK_B R64, R83.H1 ;  /* 0x00000053ff40723e */ /* 0x000fe200030006ff */
[--C-:B------:R-:W-:Y:S01]  /*6520*/  HADD2.F32 R2, -RZ, R3.reuse.H0_H0 ;  /* 0x20000003ff027230 */ /* 0x100fe20000004100 */
[----:B---3--:R-:W-:Y:S01]  /*6530*/  F2FP.F16.E4M3.UNPACK_B R74, R86 ;  /* 0x00000056ff4a723e */ /* 0x008fe200020006ff */
[----:B------:R-:W-:Y:S01]  /*6540*/  HADD2.F32 R50, -RZ, R3.H1_H1 ;  /* 0x30000003ff327230 */ /* 0x000fe20000004100 */
[----:B------:R-:W-:Y:S01]  /*6550*/  F2FP.F16.E4M3.UNPACK_B R3, R81.H1 ;  /* 0x00000051ff03723e */ /* 0x000fe200030006ff */
[--C-:B------:R-:W-:Y:S01]  /*6560*/  HADD2.F32 R51, -RZ, R0.reuse.H0_H0 ;  /* 0x20000000ff337230 */ /* 0x100fe20000004100 */
[----:B------:R-:W-:Y:S01]  /*6570*/  MOV R116, 0x10 ;  /* 0x0000001000747802 */ /* 0x000fe20000000f00 */
[----:B------:R-:W-:Y:S01]  /*6580*/  HADD2.F32 R52, -RZ, R0.H1_H1 ;  /* 0x30000000ff347230 */ /* 0x000fe20000004100 */
[-C--:B------:R-:W-:Y:S01]  /*6590*/  F2FP.F16.E4M3.UNPACK_B R0, R82.reuse ;  /* 0x00000052ff00723e */ /* 0x080fe200020006ff */
[----:B------:R-:W1:Y:S01]  /*65a0*/  LDTM.x32 R4, tmem[UR4] ;  /* 0x00000004000479ee */ /* 0x000e6200082c0000 */
[----:B------:R-:W-:Y:S01]  /*65b0*/  LOP3.LUT P5, RZ, R101, 0x80, RZ, 0xc0, !PT ;  /* 0x0000008065ff7812 */ /* 0x000fe200078ac0ff */
[--C-:B------:R-:W-:Y:S01]  /*65c0*/  HADD2.F32 R55, -RZ, R3.reuse.H0_H0 ;  /* 0x20000003ff377230 */ /* 0x100fe20000004100 */
[----:B------:R-:W-:Y:S01]  /*65d0*/  IADD3 R113, PT, PT, R100, UR49, RZ ;  /* 0x0000003164717c10 */ /* 0x000fe2000fffe0ff */
[--C-:B------:R-:W-:Y:S01]  /*65e0*/  HADD2.F32 R57, -RZ, R0.reuse.H0_H0 ;  /* 0x20000000ff397230 */ /* 0x100fe20000004100 */
[----:B------:R-:W-:Y:S01]  /*65f0*/  SEL R116, R116, 0xfffffff0, !P5 ;  /* 0xfffffff074747807 */ /* 0x000fe20006800000 */
[----:B------:R-:W-:Y:S01]  /*6600*/  HADD2.F32 R58, -RZ, R0.H1_H1 ;  /* 0x30000000ff3a7230 */ /* 0x000fe20000004100 */
[----:B------:R-:W-:Y:S01]  /*6610*/  F2FP.F16.E4M3.UNPACK_B R0, R83 ;  /* 0x00000053ff00723e */ /* 0x000fe200020006ff */
[----:B------:R-:W-:Y:S01]  /*6620*/  HADD2.F32 R56, -RZ, R3.H1_H1 ;  /* 0x30000003ff387230 */ /* 0x000fe20000004100 */
[----:B------:R-:W-:Y:S01]  /*6630*/  F2FP.F16.E4M3.UNPACK_B R3, R82.H1 ;  /* 0x00000052ff03723e */ /* 0x000fe200030006ff */
[----:B------:R-:W-:Y:S01]  /*6640*/  HADD2.F32 R73, -RZ, R74.H0_H0 ;  /* 0x2000004aff497230 */ /* 0x000fe20000004100 */
[----:B------:R-:W-:Y:S01]  /*6650*/  IADD3 R113, PT, PT, R113, R116, RZ ;  /* 0x0000007471717210 */ /* 0x000fe20007ffe0ff */
[--C-:B------:R-:W-:Y:S01]  /*6660*/  HADD2.F32 R61, -RZ, R0.reuse.H0_H0 ;  /* 0x20000000ff3d7230 */ /* 0x100fe20000004100 */
[----:B------:R-:W-:Y:S01]  /*6670*/  ISETP.NE.AND P0, PT, R109, RZ, PT ;  /* 0x000000ff6d00720c */ /* 0x000fe20003f05270 */
[----:B------:R-:W-:Y:S01]  /*6680*/  HADD2.F32 R62, -RZ, R0.H1_H1 ;  /* 0x30000000ff3e7230 */ /* 0x000fe20000004100 */
[-C--:B------:R-:W-:Y:S01]  /*6690*/  F2FP.F16.E4M3.UNPACK_B R0, R84.reuse.H1 ;  /* 0x00000054ff00723e */ /* 0x080fe200030006ff */
[--C-:B------:R-:W-:Y:S01]  /*66a0*/  HADD2.F32 R59, -RZ, R3.reuse.H0_H0 ;  /* 0x20000003ff3b7230 */ /* 0x100fe20000004100 */
[----:B------:R-:W-:Y:S01]  /*66b0*/  ISETP.NE.AND P6, PT, R117, RZ, PT ;  /* 0x000000ff7500720c */ /* 0x000fe20003fc5270 */
[----:B------:R-:W-:Y:S01]  /*66c0*/  HADD2.F32 R60, -RZ, R3.H1_H1 ;  /* 0x30000003ff3c7230 */ /* 0x000fe20000004100 */
[----:B------:R-:W-:Y:S01]  /*66d0*/  F2FP.F16.E4M3.UNPACK_B R3, R84 ;  /* 0x00000054ff03723e */ /* 0x000fe200020006ff */
[--C-:B------:R-:W-:Y:S02]  /*66e0*/  HADD2.F32 R67, -RZ, R0.reuse.H0_H0 ;  /* 0x20000000ff437230 */ /* 0x100fe40000004100 */
[----:B------:R-:W-:Y:S01]  /*66f0*/  HADD2.F32 R68, -RZ, R0.H1_H1 ;  /* 0x30000000ff447230 */ /* 0x000fe20000004100 */
[----:B------:R-:W-:Y:S01]  /*6700*/  F2FP.F16.E4M3.UNPACK_B R0, R85.H1 ;  /* 0x00000055ff00723e */ /* 0x000fe200030006ff */
[--C-:B------:R-:W-:Y:S02]  /*6710*/  HADD2.F32 R65, -RZ, R3.reuse.H0_H0 ;  /* 0x20000003ff417230 */ /* 0x100fe40000004100 */
[C---:B-1----:R-:W-:Y:S01]  /*6720*/  FMUL R7, R47.reuse, R7 ;  /* 0x000000072f077220 */ /* 0x042fe20000400000 */
[----:B------:R-:W-:Y:S01]  /*6730*/  HADD2.F32 R66, -RZ, R3.H1_H1 ;  /* 0x30000003ff427230 */ /* 0x000fe20000004100 */
[----:B------:R-:W-:Y:S01]  /*6740*/  F2FP.F16.E4M3.UNPACK_B R3, R85 ;  /* 0x00000055ff03723e */ /* 0x000fe200020006ff */
[--C-:B------:R-:W-:Y:S02]  /*6750*/  HADD2.F32 R71, -RZ, R0.reuse.H0_H0 ;  /* 0x20000000ff477230 */ /* 0x100fe40000004100 */
[----:B------:R-:W-:Y:S02]  /*6760*/  HADD2.F32 R72, -RZ, R0.H1_H1 ;  /* 0x30000000ff487230 */ /* 0x000fe40000004100 */
[----:B------:R-:W-:Y:S01]  /*6770*/  FMUL R0, R47, R4 ;  /* 0x000000042f007220 */ /* 0x000fe20000400000 */
[--C-:B------:R-:W-:Y:S01]  /*6780*/  HADD2.F32 R69, -RZ, R3.reuse.H0_H0 ;  /* 0x20000003ff457230 */ /* 0x100fe20000004100 */
[----:B------:R-:W-:Y:S01]  /*6790*/  F2FP.F16.E4M3.UNPACK_B R4, R87 ;  /* 0x00000057ff04723e */ /* 0x000fe200020006ff */
[----:B------:R-:W-:Y:S01]  /*67a0*/  HADD2.F32 R70, -RZ, R3.H1_H1 ;  /* 0x30000003ff467230 */ /* 0x000fe20000004100 */
[----:B------:R-:W-:Y:S01]  /*67b0*/  F2FP.F16.E4M3.UNPACK_B R3, R86.H1 ;  /* 0x00000056ff03723e */ /* 0x000fe200030006ff */
[----:B------:R-:W-:Y:S01]  /*67c0*/  FFMA R0, R49, R2, R0 ;  /* 0x0000000231007223 */ /* 0x000fe20000000000 */
[----:B------:R-:W-:Y:S01]  /*67d0*/  FMUL R2, R47, R5 ;  /* 0x000000052f027220 */ /* 0x000fe20000400000 */
[----:B------:R-:W-:Y:S01]  /*67e0*/  HADD2.F32 R74, -RZ, R74.H1_H1 ;  /* 0x3000004aff4a7230 */ /* 0x000fe20000004100 */
[----:B------:R-:W-:Y:S01]  /*67f0*/  F2FP.F16.E4M3.UNPACK_B R5, R87.H1 ;  /* 0x00000057ff05723e */ /* 0x000fe200030006ff */
[--C-:B------:R-:W-:Y:S02]  /*6800*/  HADD2.F32 R75, -RZ, R3.reuse.H0_H0 ;  /* 0x20000003ff4b7230 */ /* 0x100fe40000004100 */
[----:B------:R-:W-:Y:S01]  /*6810*/  FFMA R2, R49, R50, R2 ;  /* 0x0000003231027223 */ /* 0x000fe20000000002 */
[----:B------:R-:W-:Y:S02]  /*6820*/  HADD2.F32 R76, -RZ, R3.H1_H1 ;  /* 0x30000003ff4c7230 */ /* 0x000fe40000004100 */
[C---:B------:R-:W-:Y:S01]  /*6830*/  FMUL R3, R47.reuse, R6 ;  /* 0x000000062f037220 */ /* 0x040fe20000400000 */
[--C-:B------:R-:W-:Y:S02]  /*6840*/  HADD2.F32 R50, -RZ, R4.reuse.H0_H0 ;  /* 0x20000004ff327230 */ /* 0x100fe40000004100 */
[C---:B------:R-:W-:Y:S01]  /*6850*/  FMUL R6, R47.reuse, R11 ;  /* 0x0000000b2f067220 */ /* 0x040fe20000400000 */
[----:B------:R-:W-:Y:S01]  /*6860*/  FMUL R11, R47, R16 ;  /* 0x000000102f0b7220 */ /* 0x000fe20000400000 */
[C---:B------:R-:W-:Y:S01]  /*6870*/  FFMA R3, R49.reuse, R51, R3 ;  /* 0x0000003331037223 */ /* 0x040fe20000000003 */
[----:B------:R-:W-:Y:S01]  /*6880*/  FFMA R7, R49, R52, R7 ;  /* 0x0000003431077223 */ /* 0x000fe20000000007 */
[----:B------:R-:W-:Y:S02]  /*6890*/  HADD2.F32 R51, -RZ, R4.H1_H1 ;  /* 0x30000004ff337230 */ /* 0x000fe40000004100 */
[C---:B------:R-:W-:Y:S01]  /*68a0*/  FMUL R4, R47.reuse, R9 ;  /* 0x000000092f047220 */ /* 0x040fe20000400000 */
[--C-:B------:R-:W-:Y:S02]  /*68b0*/  HADD2.F32 R52, -RZ, R5.reuse.H0_H0 ;  /* 0x20000005ff347230 */ /* 0x100fe40000004100 */
[----:B------:R-:W-:Y:S01]  /*68c0*/  FMUL R16, R47, R21 ;  /* 0x000000152f107220 */ /* 0x000fe20000400000 */
[----:B------:R-:W-:Y:S01]  /*68d0*/  F2FP.SATFINITE.E4M3.F32.PACK_AB_MERGE_C R78, R7, R3, RZ ;  /* 0x00000003074e723e */ /* 0x000fe200048070ff */
[C---:B------:R-:W-:Y:S01]  /*68e0*/  FMUL R3, R47.reuse, R8 ;  /* 0x000000082f037220 */ /* 0x040fe20000400000 */
[----:B------:R-:W-:Y:S02]  /*68f0*/  HADD2.F32 R77, -RZ, R5.H1_H1 ;  /* 0x30000005ff4d7230 */ /* 0x000fe40000004100 */
[C---:B------:R-:W-:Y:S01]  /*6900*/  FMUL R7, R47.reuse, R12 ;  /* 0x0000000c2f077220 */ /* 0x040fe20000400000 */
[----:B------:R-:W-:Y:S01]  /*6910*/  FMUL R8, R47, R13 ;  /* 0x0000000d2f087220 */ /* 0x000fe20000400000 */
[C---:B------:R-:W-:Y:S01]  /*6920*/  FFMA R3, R49.reuse, R53, R3 ;  /* 0x0000003531037223 */ /* 0x040fe20000000003 */
[----:B------:R-:W-:Y:S01]  /*6930*/  FFMA R4, R49, R54, R4 ;  /* 0x0000003631047223 */ /* 0x000fe20000000004 */
[C---:B------:R-:W-:Y:S01]  /*6940*/  FMUL R12, R47.reuse, R17 ;  /* 0x000000112f0c7220 */ /* 0x040fe20000400000 */
[C---:B------:R-:W-:Y:S01]  /*6950*/  FMUL R5, R47.reuse, R10 ;  /* 0x0000000a2f057220 */ /* 0x040fe20000400000 */
[C---:B------:R-:W-:Y:S01]  /*6960*/  FMUL R9, R47.reuse, R14 ;  /* 0x0000000e2f097220 */ /* 0x040fe20000400000 */
[C---:B------:R-:W-:Y:S01]  /*6970*/  FMUL R10, R47.reuse, R15 ;  /* 0x0000000f2f0a7220 */ /* 0x040fe20000400000 */
[----:B------:R-:W-:Y:S01]  /*6980*/  FMUL R15, R47, R20 ;  /* 0x000000142f0f7220 */ /* 0x000fe20000400000 */
[C---:B------:R-:W-:Y:S01]  /*6990*/  FFMA R5, R49.reuse, R55, R5 ;  /* 0x0000003731057223 */ /* 0x040fe20000000005 */
[C---:B------:R-:W-:Y:S01]  /*69a0*/  FFMA R6, R49.reuse, R56, R6 ;  /* 0x0000003831067223 */ /* 0x040fe20000000006 */
[C---:B------:R-:W-:Y:S01]  /*69b0*/  FFMA R7, R49.reuse, R57, R7 ;  /* 0x0000003931077223 */ /* 0x040fe20000000007 */
[C---:B------:R-:W-:Y:S01]  /*69c0*/  FFMA R8, R49.reuse, R58, R8 ;  /* 0x0000003a31087223 */ /* 0x040fe20000000008 */
[--C-:B------:R-:W-:Y:S02]  /*69d0*/  HADD2.F32 R63, -RZ, R64.reuse.H0_H0 ;  /* 0x20000040ff3f7230 */ /* 0x100fe40000004100 */
[C---:B------:R-:W-:Y:S01]  /*69e0*/  FFMA R9, R49.reuse, R59, R9 ;  /* 0x0000003b31097223 */ /* 0x040fe20000000009 */
[----:B------:R-:W-:Y:S01]  /*69f0*/  F2FP.SATFINITE.E4M3.F32.PACK_AB_MERGE_C R5, R6, R5, RZ ;  /* 0x000000050605723e */ /* 0x000fe200048070ff */
[C---:B------:R-:W-:Y:S01]  /*6a00*/  FFMA R10, R49.reuse, R60, R10 ;  /* 0x0000003c310a7223 */ /* 0x040fe2000000000a */
[C---:B------:R-:W-:Y:S01]  /*6a10*/  FFMA R11, R49.reuse, R61, R11 ;  /* 0x0000003d310b7223 */ /* 0x040fe2000000000b */
[----:B------:R-:W-:Y:S01]  /*6a20*/  FFMA R12, R49, R62, R12 ;  /* 0x0000003e310c7223 */ /* 0x000fe2000000000c */
[C---:B------:R-:W-:Y:S01]  /*6a30*/  FMUL R20, R47.reuse, R25 ;  /* 0x000000192f147220 */ /* 0x040fe20000400000 */
[C---:B------:R-:W-:Y:S01]  /*6a40*/  FMUL R25, R47.reuse, R30 ;  /* 0x0000001e2f197220 */ /* 0x040fe20000400000 */
[C---:B------:R-:W-:Y:S01]  /*6a50*/  FMUL R30, R47.reuse, R35 ;  /* 0x000000232f1e7220 */ /* 0x040fe20000400000 */
[----:B------:R-:W-:Y:S01]  /*6a60*/  F2FP.SATFINITE.E4M3.F32.PACK_AB_MERGE_C R9, R10, R9, RZ ;  /* 0x000000090a09723e */ /* 0x000fe200048070ff */
[----:B------:R-:W-:Y:S02]  /*6a70*/  HADD2.F32 R64, -RZ, R64.H1_H1 ;  /* 0x30000040ff407230 */ /* 0x000fe40000004100 */
[C---:B------:R-:W-:Y:S01]  /*6a80*/  FMUL R13, R47.reuse, R18 ;  /* 0x000000122f0d7220 */ /* 0x040fe20000400000 */
[C---:B------:R-:W-:Y:S01]  /*6a90*/  FMUL R14, R47.reuse, R19 ;  /* 0x000000132f0e7220 */ /* 0x040fe20000400000 */
[C---:B------:R-:W-:Y:S01]  /*6aa0*/  FMUL R17, R47.reuse, R22 ;  /* 0x000000162f117220 */ /* 0x040fe20000400000 */
[----:B------:R-:W-:Y:S01]  /*6ab0*/  FMUL R18, R47, R23 ;  /* 0x000000172f127220 */ /* 0x000fe20000400000 */
[C---:B------:R-:W-:Y:S01]  /*6ac0*/  FFMA R13, R49.reuse, R63, R13 ;  /* 0x0000003f310d7223 */ /* 0x040fe2000000000d */
[C---:B------:R-:W-:Y:S01]  /*6ad0*/  FFMA R14, R49.reuse, R64, R14 ;  /* 0x00000040310e7223 */ /* 0x040fe2000000000e */
[----:B------:R-:W-:Y:S01]  /*6ae0*/  FFMA R15, R49, R65, R15 ;  /* 0x00000041310f7223 */ /* 0x000fe2000000000f */
[----:B------:R-:W-:Y:S01]  /*6af0*/  FMUL R19, R47, R24 ;  /* 0x000000182f137220 */ /* 0x000fe20000400000 */
[C---:B------:R-:W-:Y:S01]  /*6b00*/  FFMA R16, R49.reuse, R66, R16 ;  /* 0x0000004231107223 */ /* 0x040fe20000000010 */
[----:B------:R-:W-:Y:S01]  /*6b10*/  FFMA R17, R49, R67, R17 ;  /* 0x0000004331117223 */ /* 0x000fe20000000011 */
[----:B------:R-:W-:Y:S01]  /*6b20*/  F2FP.SATFINITE.E4M3.F32.PACK_AB_MERGE_C R13, R14, R13, RZ ;  /* 0x0000000d0e0d723e */ /* 0x000fe200048070ff */
[C---:B------:R-:W-:Y:S01]  /*6b30*/  FMUL R21, R47.reuse, R26 ;  /* 0x0000001a2f157220 */ /* 0x040fe20000400000 */
[----:B------:R-:W-:Y:S01]  /*6b40*/  FMUL R22, R47, R27 ;  /* 0x0000001b2f167220 */ /* 0x000fe20000400000 */
[C---:B------:R-:W-:Y:S01]  /*6b50*/  FFMA R18, R49.reuse, R68, R18 ;  /* 0x0000004431127223 */ /* 0x040fe20000000012 */
[----:B------:R-:W-:Y:S01]  /*6b60*/  FFMA R19, R49, R69, R19 ;  /* 0x0000004531137223 */ /* 0x000fe20000000013 */
[----:B------:R-:W-:Y:S01]  /*6b70*/  FMUL R23, R47, R28 ;  /* 0x0000001c2f177220 */ /* 0x000fe20000400000 */
[----:B------:R-:W-:Y:S01]  /*6b80*/  FFMA R20, R49, R70, R20 ;  /* 0x0000004631147223 */ /* 0x000fe20000000014 */
[----:B------:R-:W-:Y:S01]  /*6b90*/  FMUL R24, R47, R29 ;  /* 0x0000001d2f187220 */ /* 0x000fe20000400000 */
[C---:B------:R-:W-:Y:S01]  /*6ba0*/  FFMA R21, R49.reuse, R71, R21 ;  /* 0x0000004731157223 */ /* 0x040fe20000000015 */
[----:B------:R-:W-:Y:S01]  /*6bb0*/  FFMA R22, R49, R72, R22 ;  /* 0x0000004831167223 */ /* 0x000fe20000000016 */
[C---:B------:R-:W-:Y:S01]  /*6bc0*/  FMUL R26, R47.reuse, R31 ;  /* 0x0000001f2f1a7220 */ /* 0x040fe20000400000 */
[----:B------:R-:W-:Y:S01]  /*6bd0*/  FMUL R27, R47, R32 ;  /* 0x000000202f1b7220 */ /* 0x000fe20000400000 */
[----:B------:R-:W-:Y:S01]  /*6be0*/  FFMA R23, R49, R73, R23 ;  /* 0x0000004931177223 */ /* 0x000fe20000000017 */
[----:B------:R-:W-:Y:S01]  /*6bf0*/  FMUL R28, R47, R33 ;  /* 0x000000212f1c7220 */ /* 0x000fe20000400000 */
[----:B------:R-:W-:Y:S01]  /*6c00*/  FFMA R24, R49, R74, R24 ;  /* 0x0000004a31187223 */ /* 0x000fe20000000018 */
[----:B------:R-:W-:Y:S01]  /*6c10*/  FMUL R29, R47, R34 ;  /* 0x000000222f1d7220 */ /* 0x000fe20000400000 */
[C---:B------:R-:W-:Y:S01]  /*6c20*/  FFMA R25, R49.reuse, R75, R25 ;  /* 0x0000004b31197223 */ /* 0x040fe20000000019 */
[C---:B------:R-:W-:Y:S01]  /*6c30*/  FFMA R26, R49.reuse, R76, R26 ;  /* 0x0000004c311a7223 */ /* 0x040fe2000000001a */
[C---:B------:R-:W-:Y:S01]  /*6c40*/  FFMA R27, R49.reuse, R50, R27 ;  /* 0x00000032311b7223 */ /* 0x040fe2000000001b */
[C---:B------:R-:W-:Y:S01]  /*6c50*/  FFMA R28, R49.reuse, R51, R28 ;  /* 0x00000033311c7223 */ /* 0x040fe2000000001c */
[----:B------:R-:W-:Y:S01]  /*6c60*/  F2FP.SATFINITE.E4M3.F32.PACK_AB_MERGE_C R17, R18, R17, RZ ;  /* 0x000000111211723e */ /* 0x000fe200048070ff */
[C---:B------:R-:W-:Y:S01]  /*6c70*/  FFMA R29, R49.reuse, R52, R29 ;  /* 0x00000034311d7223 */ /* 0x040fe2000000001d */
[----:B------:R-:W-:Y:S01]  /*6c80*/  F2FP.SATFINITE.E4M3.F32.PACK_AB_MERGE_C R21, R22, R21, RZ ;  /* 0x000000151615723e */ /* 0x000fe200048070ff */
[----:B------:R-:W-:Y:S01]  /*6c90*/  FFMA R30, R49, R77, R30 ;  /* 0x0000004d311e7223 */ /* 0x000fe2000000001e */
[----:B------:R-:W-:Y:S02]  /*6ca0*/  F2FP.SATFINITE.E4M3.F32.PACK_AB_MERGE_C R32, R2, R0, R78 ;  /* 0x000000000220723e */ /* 0x000fe4000480704e */
[----:B------:R-:W-:Y:S02]  /*6cb0*/  F2FP.SATFINITE.E4M3.F32.PACK_AB_MERGE_C R33, R4, R3, R5 ;  /* 0x000000030421723e */ /* 0x000fe40004807005 */
[----:B------:R-:W-:Y:S02]  /*6cc0*/  F2FP.SATFINITE.E4M3.F32.PACK_AB_MERGE_C R34, R8, R7, R9 ;  /* 0x000000070822723e */ /* 0x000fe40004807009 */
[----:B------:R-:W-:Y:S02]  /*6cd0*/  F2FP.SATFINITE.E4M3.F32.PACK_AB_MERGE_C R35, R12, R11, R13 ;  /* 0x0000000b0c23723e */ /* 0x000fe4000480700d */
[----:B------:R-:W-:Y:S02]  /*6ce0*/  F2FP.SATFINITE.E4M3.F32.PACK_AB_MERGE_C R16, R16, R15, R17 ;  /* 0x0000000f1010723e */ /* 0x000fe40004807011 */
[----:B------:R-:W-:Y:S01]  /*6cf0*/  F2FP.SATFINITE.E4M3.F32.PACK_AB_MERGE_C R17, R20, R19, R21 ;  /* 0x000000131411723e */ /* 0x000fe20004807015 */
[----:B------:R1:W-:Y:S01]  /*6d00*/  STS.128 [R100+UR49+0x4200], R32 ;  /* 0x0042002064007988 */ /* 0x0003e20008000c31 */
[----:B------:R-:W-:Y:S02]  /*6d10*/  F2FP.SATFINITE.E4M3.F32.PACK_AB_MERGE_C R18, R26, R25, RZ ;  /* 0x000000191a12723e */ /* 0x000fe400048070ff */
[----:B------:R-:W-:Y:S02]  /*6d20*/  F2FP.SATFINITE.E4M3.F32.PACK_AB_MERGE_C R19, R30, R29, RZ ;  /* 0x0000001d1e13723e */ /* 0x000fe400048070ff */
[----:B------:R-:W-:Y:S02]  /*6d30*/  F2FP.SATFINITE.E4M3.F32.PACK_AB_MERGE_C R18, R24, R23, R18 ;  /* 0x000000171812723e */ /* 0x000fe40004807012 */
[----:B------:R-:W-:Y:S02]  /*6d40*/  F2FP.SATFINITE.E4M3.F32.PACK_AB_MERGE_C R19, R28, R27, R19 ;  /* 0x0000001b1c13723e */ /* 0x000fe40004807013 */
[----:B------:R-:W-:Y:S02]  /*6d50*/  LEA R0, R105, UR49, 0x3 ;  /* 0x0000003169007c11 */ /* 0x000fe4000f8e18ff */
[----:B------:R-:W-:Y:S01]  /*6d60*/  @P6 SHF.L.U32 R2, R104, 0x1f, RZ ;  /* 0x0000001f68026819 */ /* 0x000fe200000006ff */
[----:B------:R1:W-:Y:S01]  /*6d70*/  STS.128 [R113+0x4200], R16 ;  /* 0x0042001071007388 */ /* 0x0003e20000000c00 */
[----:B------:R-:W-:Y:S01]  /*6d80*/  @!PT LDS RZ, [RZ] ;  /* 0x00000000fffff984 */ /* 0x000fe20000000800 */
[----:B------:R-:W-:Y:S01]  /*6d90*/  @!PT LDS RZ, [RZ] ;  /* 0x00000000fffff984 */ /* 0x000fe20000000800 */
[----:B------:R-:W-:Y:S01]  /*6da0*/  @!PT LDS RZ, [RZ] ;  /* 0x00000000fffff984 */ /* 0x000fe20000000800 */
[----:B------:R-:W-:Y:S01]  /*6db0*/  @!PT LDS RZ, [RZ] ;  /* 0x00000000fffff984 */ /* 0x000fe20000000800 */
[----:B------:R2:W-:Y:S07]  /*6dc0*/  MEMBAR.ALL.CTA ;  /* 0x0000000000007992 */ /* 0x0005ee0000008000 */
[----:B--2---:R-:W2:Y:S02]  /*6dd0*/  FENCE.VIEW.ASYNC.S ;  /* 0x00000000000073c6 */ /* 0x004ea40000000000 */
[----:B--2---:R-:W-:Y:S06]  /*6de0*/  BAR.SYNC.DEFER_BLOCKING 0x1, 0x80 ;  /* 0x0042000000007b1d */ /* 0x004fec0000010000 */
[----:B------:R-:W-:Y:S05]  /*6df0*/  @P0 BRA `(.L_x_117) ;  /* 0x0000000000380947 */ /* 0x000fea0003800000 */
[----:B------:R-:W-:Y:S02]  /*6e00*/  UIADD3 UR4, UPT, UPT, UR49, 0x4200, URZ ;  /* 0x0000420031047890 */ /* 0x000fe4000fffe0ff */
[----:B------:R-:W-:Y:S01]  /*6e10*/  UIADD3 UR8, UP0, UPT, UR52, 0x680, URZ ;  /* 0x0000068034087890 */ /* 0x000fe2000ff1e0ff */
[----:B------:R-:W-:Y:S01]  /*6e20*/  UMOV UR43, UR36 ;  /* 0x00000024002b7c82 */ /* 0x000fe20008000000 */
[----:B------:R-:W-:Y:S02]  /*6e30*/  UIADD3 UR5, UPT, UPT, UR41, 0x80, URZ ;  /* 0x0000008029057890 */ /* 0x000fe4000fffe0ff */
[----:B------:R-:W-:Y:S01]  /*6e40*/  MOV R108, UR4 ;  /* 0x00000004006c7c02 */ /* 0x000fe20008000f00 */
[----:B------:R-:W-:Y:S02]  /*6e50*/  UIADD3.X UR9, UPT, UPT, URZ, UR53, URZ, UP0, !UPT ;  /* 0x00000035ff097290 */ /* 0x000fe400087fe4ff */
[----:B------:R-:W-:Y:S01]  /*6e60*/  UIADD3 UR4, UPT, UPT, UR49, 0x4a00, URZ ;  /* 0x00004a0031047890 */ /* 0x000fe2000fffe0ff */
[----:B------:R-:W-:Y:S01]  /*6e70*/  R2UR UR40, R108 ;  /* 0x000000006c2872ca */ /* 0x000fe200000e0000 */
[----:B------:R-:W-:Y:S01]  /*6e80*/  UMOV UR6, UR42 ;  /* 0x0000002a00067c82 */ /* 0x000fe20008000000 */
[----:B------:R-:W-:Y:S11]  /*6e90*/  UMOV UR7, UR36 ;  /* 0x0000002400077c82 */ /* 0x000ff60008000000 */
[----:B------:R2:W-:Y:S01]  /*6ea0*/  UTMASTG.3D [UR40], [UR8] ;  /* 0x00000028080073b5 */ /* 0x0005e20008010000 */
[----:B------:R2:W-:Y:S01]  /*6eb0*/  UTMASTG.3D [UR4], [UR8] ;  /* 0x00000004080073b5 */ /* 0x0005e20008010000 */
[----:B------:R0:W-:Y:S01]  /*6ec0*/  UTMACMDFLUSH ;  /* 0x00000000000079b7 */ /* 0x0001e20000000000 */
[----:B--2---:R-:W-:Y:S04]  /*6ed0*/  DEPBAR.LE SB0, 0x1 ;  /* 0x000080400000791a */ /* 0x004fe80000000000 */
.L_x_117:
[----:B------:R-:W-:Y:S05]  /*6ee0*/  BSYNC.RECONVERGENT B0 ;  /* 0x0000000000007941 */ /* 0x000fea0003800200 */
.L_x_116:
[----:B------:R-:W-:Y:S06]  /*6ef0*/  BAR.SYNC.DEFER_BLOCKING 0x1, 0x80 ;  /* 0x0042000000007b1d */ /* 0x000fec0000010000 */
[----:B------:R-:W2:Y:S01]  /*6f00*/  @P6 SYNCS.PHASECHK.TRANS64.TRYWAIT P0, [R0+URZ+0x40], R2 ;  /* 0x00004002000065a7 */ /* 0x000ea200080011ff */
[----:B------:R-:W-:Y:S01]  /*6f10*/  BSSY B1, `(.L_x_118) ;  /* 0x0000021000017945 */ /* 0x000fe20003800000 */
[----:B--2---:R-:W-:Y:S03]  /*6f20*/  @P6 SEL R114, RZ, 0x1, !P0 ;  /* 0x00000001ff726807 */ /* 0x004fe60004000000 */
[----:B------:R-:W-:Y:S05]  /*6f30*/  @!P6 BRA `(.L_x_119) ;  /* 0x000000000078e947 */ /* 0x000fea0003800000 */
[----:B------:R-:W-:Y:S01]  /*6f40*/  ISETP.NE.AND P1, PT, R115, RZ, PT ;  /* 0x000000ff7300720c */ /* 0x000fe20003f25270 */
[----:B------:R-:W-:Y:S01]  /*6f50*/  BSSY B0, `(.L_x_120) ;  /* 0x0000009000007945 */ /* 0x000fe20003800000 */
[----:B------:R-:W-:Y:S11]  /*6f60*/  ISETP.NE.AND P0, PT, R114, RZ, PT ;  /* 0x000000ff7200720c */ /* 0x000ff60003f05270 */
[----:B------:R-:W-:Y:S05]  /*6f70*/  @P1 IMAD R2, R105, 0x1000, R100 ;  /* 0x0000100069021824 */ /* 0x000fea00078e0264 */
[----:B------:R-:W-:Y:S05]  /*6f80*/  @P1 IADD3 R4, PT, PT, R2, UR49, RZ ;  /* 0x0000003102041c10 */ /* 0x000fea000fffe0ff */
[----:B------:R-:W-:Y:S01]  /*6f90*/  @P1 IMAD.IADD R4, R4, 0x1, R116 ;  /* 0x0000000104041824 */ /* 0x000fe200078e0274 */
[----:B------:R-:W-:Y:S06]  /*6fa0*/  @P0 BRA `(.L_x_121) ;  /* 0x00000000000c0947 */ /* 0x000fec0003800000 */
[----:B------:R-:W-:Y:S04]  /*6fb0*/  SHF.L.U32 R3, R104, 0x1f, RZ ;  /* 0x0000001f68037819 */ /* 0x000fe800000006ff */
[----:B------:R-:W2:Y:S02]  /*6fc0*/  SYNCS.PHASECHK.TRANS64.TRYWAIT P0, [R0+URZ+0x40], R3 ;  /* 0x00004003000075a7 */ /* 0x000ea400080011ff */
[----:B--2---:R-:W-:Y:S05]  /*6fd0*/  @!P0 BRA `(.L_x_122) ;  /* 0x0000003400448947 */ /* 0x004fea0003800000 */
.L_x_121:
[----:B------:R-:W-:Y:S05]  /*6fe0*/  BSYNC B0 ;  /* 0x0000000000007941 */ /* 0x000fea0003800000 */
.L_x_120:
[----:B------:R-:W-:Y:S01]  /*6ff0*/  ISETP.NE.AND P0, PT, R115, RZ, PT ;  /* 0x000000ff7300720c */ /* 0x000fe20003f05270 */
[----:B------:R-:W-:Y:S11]  /*7000*/  VIADD R105, R105, 0x1 ;  /* 0x0000000169697836 */ /* 0x000ff60000000000 */
[----:B------:R-:W-:Y:S01]  /*7010*/  @!UPT UIADD3 URZ, UPT, UPT, URZ, URZ, URZ ;  /* 0x000000fffffff290 */ /* 0x000fe2000fffe0ff */
[----:B------:R3:W4:Y:S04]  /*7020*/  @P0 LDS.128 R80, [R2+UR49+0x200] ;  /* 0x0002003102500984 */ /* 0x0007280008000c00 */
[----:B------:R1:W1:Y:S01]  /*7030*/  @P0 LDS.128 R84, [R4+0x200] ;  /* 0x0002000004540984 */ /* 0x0002620000000c00 */
[C---:B------:R-:W-:Y:S01]  /*7040*/  ISETP.NE.AND P0, PT, R105.reuse, 0x4, PT ;  /* 0x000000046900780c */ /* 0x040fe20003f05270 */
[----:B------:R-:W-:Y:S01]  /*7050*/  @!PT LDS RZ, [RZ] ;  /* 0x00000000fffff984 */ /* 0x000fe20000000800 */
[----:B------:R-:W-:Y:S01]  /*7060*/  @!PT LDS RZ, [RZ] ;  /* 0x00000000fffff984 */ /* 0x000fe20000000800 */
[----:B------:R-:W-:Y:S01]  /*7070*/  @!PT LDS RZ, [RZ] ;  /* 0x00000000fffff984 */ /* 0x000fe20000000800 */
[----:B------:R-:W-:Y:S01]  /*7080*/  @!PT LDS RZ, [RZ] ;  /* 0x00000000fffff984 */ /* 0x000fe20000000800 */
[----:B------:R5:W-:Y:S06]  /*7090*/  MEMBAR.ALL.CTA ;  /* 0x0000000000007992 */ /* 0x000bec0000008000 */
[----:B-----5:R-:W5:Y:S01]  /*70a0*/  FENCE.VIEW.ASYNC.S ;  /* 0x00000000000073c6 */ /* 0x020f620000000000 */
[----:B------:R-:W-:Y:S01]  /*70b0*/  SEL R105, R105, RZ, P0 ;  /* 0x000000ff69697207 */ /* 0x000fe20000000000 */
[----:B---3--:R-:W-:Y:S02]  /*70c0*/  VIADD R2, R0, 0x60 ;  /* 0x0000006000027836 */ /* 0x008fe40000000000 */
[----:B--2---:R-:W-:Y:S05]  /*70d0*/  IMAD.U32 R0, RZ, RZ, UR37 ;  /* 0x00000025ff007e24 */ /* 0x004fea000f8e00ff */
[----:B------:R-:W-:Y:S04]  /*70e0*/  PRMT R0, R0, 0x654, R2 ;  /* 0x0000065400007816 */ /* 0x000fe80000000002 */
[----:B-----5:R2:W-:Y:S02]  /*70f0*/  SYNCS.ARRIVE.TRANS64.RED.A1T0 RZ, [R0+URZ], RZ ;  /* 0x000000ff00ff79a7 */ /* 0x0205e400081004ff */
[----:B--2---:R-:W-:Y:S04]  /*7100*/  SEL R0, RZ, 0x1, P0 ;  /* 0x00000001ff007807 */ /* 0x004fe80000000000 */
[----:B-1--4-:R-:W-:Y:S02]  /*7110*/  LOP3.LUT R104, R104, R0, RZ, 0x3c, !PT ;  /* 0x0000000068687212 */ /* 0x012fe400078e3cff */
.L_x_119:
[----:B------:R-:W-:Y:S05]  /*7120*/  BSYNC B1 ;  /* 0x0000000000017941 */ /* 0x000fea0003800000 */
.L_x_118:
[----:B------:R-:W-:Y:S05]  /*7130*/  VIADD R0, R48, 0x20 ;  /* 0x0000002030007836 */ /* 0x000fea0000000000 */
[----:B------:R-:W-:Y:S04]  /*7140*/  SHF.R.U32.HI R0, RZ, 0x15, R0 ;  /* 0x00000015ff007819 */ /* 0x000fe80000011600 */
[----:B------:R-:W-:Y:S11]  /*7150*/  LOP3.LUT P0, RZ, R0, 0x3, R102, 0x48, !PT ;  /* 0x0000000300ff7812 */ /* 0x000ff60007804866 */
[----:B------:R-:W-:Y:S02]  /*7160*/  @!UPT UIADD3 URZ, UPT, UPT, URZ, URZ, URZ ;  /* 0x000000fffffff290 */ /* 0x000fe4000fffe0ff */
[----:B------:R-:W-:Y:S05]  /*7170*/  @!P0 BRA `(.L_x_123) ;  /* 0x0000000000408947 */ /* 0x000fea0003800000 */
[----:B------:R-:W2:Y:S01]  /*7180*/  LDCU.64 UR8, c[0x4][0x78] ;  /* 0x01000f00ff0877ac */ /* 0x000ea20008000a00 */
[----:B------:R-:W-:Y:S01]  /*7190*/  MOV R3, 0x0 ;  /* 0x0000000000037802 */ /* 0x000fe20000000f00 */
[----:B------:R-:W-:Y:S02]  /*71a0*/  HFMA2 R12, -RZ, RZ, 0, 5.9604644775390625e-08 ;  /* 0x00000001ff0c7431 */ /* 0x000fe400000001ff */
[----:B------:R-:W-:Y:S02]  /*71b0*/  IMAD.MOV.U32 R8, RZ, RZ, 0x192 ;  /* 0x00000192ff087424 */ /* 0x000fe400078e00ff */
[----:B------:R-:W-:Y:S01]  /*71c0*/  IMAD.MOV.U32 R13, RZ, RZ, RZ ;  /* 0x000000ffff0d7224 */ /* 0x000fe200078e00ff */
[----:B------:R-:W3:Y:S01]  /*71d0*/  LDCU.64 UR6, c[0x4][0x80] ;  /* 0x01001000ff0677ac */ /* 0x000ee20008000a00 */
[----:B------:R-:W4:Y:S01]  /*71e0*/  LDC.64 R2, c[0x4][R3] ;  /* 0x0100000003027b82 */ /* 0x000f220000000a00 */
[----:B------:R-:W5:Y:S01]  /*71f0*/  LDCU.64 UR4, c[0x4][0x18] ;  /* 0x01000300ff0477ac */ /* 0x000f620008000a00 */
[----:B--2---:R-:W-:Y:S01]  /*7200*/  MOV R5, UR9 ;  /* 0x0000000900057c02 */ /* 0x004fe20008000f00 */
[----:B------:R-:W-:Y:S01]  /*7210*/  IMAD.U32 R4, RZ, RZ, UR8 ;  /* 0x00000008ff047e24 */ /* 0x000fe2000f8e00ff */
[----:B---3--:R-:W-:Y:S01]  /*7220*/  MOV R7, UR7 ;  /* 0x0000000700077c02 */ /* 0x008fe20008000f00 */
[----:B------:R-:W-:Y:S01]  /*7230*/  IMAD.U32 R6, RZ, RZ, UR6 ;  /* 0x00000006ff067e24 */ /* 0x000fe2000f8e00ff */
[----:B-----5:R-:W-:Y:S01]  /*7240*/  MOV R11, UR5 ;  /* 0x00000005000b7c02 */ /* 0x020fe20008000f00 */
[----:B------:R-:W-:Y:S02]  /*7250*/  IMAD.U32 R10, RZ, RZ, UR4 ;  /* 0x00000004ff0a7e24 */ /* 0x000fe4000f8e00ff */
[----:B------:R-:W-:Y:S07]  /*7260*/  LEPC R20, `(.L_x_123) ;  /* 0x000000001014794e */ /* 0x000fee0000000000 */
[----:B-1--4-:R-:W-:Y:S05]  /*7270*/  CALL.ABS.NOINC R2 ;  /* 0x0000000002007343 */ /* 0x012fea0003c00000 */
.L_x_123:
[-C--:B------:R-:W-:Y:S01]  /*7280*/  F2FP.F16.E4M3.UNPACK_B R0, R81.reuse ;  /* 0x00000051ff00723e */ /* 0x080fe200020006ff */
[----:B------:R-:W-:Y:S05]  /*7290*/  WARPSYNC.ALL ;  /* 0x0000000000007948 */ /* 0x000fea0003800000 */
[----:B------:R-:W-:Y:S01]  /*72a0*/  R2UR UR4, R48 ;  /* 0x00000000300472ca */ /* 0x000fe200000e0000 */
[--C-:B------:R-:W-:Y:S01]  /*72b0*/  HADD2.F32 R54, -RZ, R0.reuse.H0_H0 ;  /* 0x20000000ff367230 */ /* 0x100fe20000004100 */
[-C--:B------:R-:W-:Y:S01]  /*72c0*/  F2FP.F16.E4M3.UNPACK_B R2, R80.reuse.H1 ;  /* 0x00000050ff02723e */ /* 0x080fe200030006ff */
[----:B------:R-:W-:Y:S01]  /*72d0*/  HADD2.F32 R55, -RZ, R0.H1_H1 ;  /* 0x30000000ff377230 */ /* 0x000fe20000004100 */
[----:B------:R-:W-:Y:S01]  /*72e0*/  F2FP.F16.E4M3.UNPACK_B R0, R81.H1 ;  /* 0x00000051ff00723e */ /* 0x000fe200030006ff */
[----:B------:R-:W-:Y:S01]  /*72f0*/  BSSY.RECONVERGENT B0, `(.L_x_124) ;  /* 0x0000099000007945 */ /* 0x000fe20003800200 */
[----:B------:R-:W-:Y:S01]  /*7300*/  F2FP.F16.E4M3.UNPACK_B R3, R80 ;  /* 0x00000050ff03723e */ /* 0x000fe200020006ff */
[----:B------:R-:W-:Y:S01]  /*7310*/  HADD2.F32 R52, -RZ, R2.H0_H0 ;  /* 0x20000002ff347230 */ /* 0x000fe20000004100 */
[----:B------:R-:W-:Y:S01]  /*7320*/  ISETP.NE.AND P0, PT, R109, RZ, PT ;  /* 0x000000ff6d00720c */ /* 0x000fe20003f05270 */
[--C-:B------:R-:W-:Y:S01]  /*7330*/  HADD2.F32 R56, -RZ, R0.reuse.H0_H0 ;  /* 0x20000000ff387230 */ /* 0x100fe20000004100 */
[----:B------:R-:W-:Y:S01]  /*7340*/  ISETP.NE.AND P6, PT, R117, RZ, PT ;  /* 0x000000ff7500720c */ /* 0x000fe20003fc5270 */
[----:B------:R-:W-:Y:S01]  /*7350*/  HADD2.F32 R57, -RZ, R0.H1_H1 ;  /* 0x30000000ff397230 */ /* 0x000fe20000004100 */
[-C--:B------:R-:W-:Y:S01]  /*7360*/  F2FP.F16.E4M3.UNPACK_B R0, R83.reuse ;  /* 0x00000053ff00723e */ /* 0x080fe200020006ff */
[----:B-1----:R-:W1:Y:S01]  /*7370*/  LDTM.x32 R4, tmem[UR4+0x20] ;  /* 0x00002004000479ee */ /* 0x002e6200082c0000 */
[----:B------:R-:W-:Y:S01]  /*7380*/  HADD2.F32 R53, -RZ, R2.H1_H1 ;  /* 0x30000002ff357230 */ /* 0x000fe20000004100 */
[----:B------:R-:W-:Y:S01]  /*7390*/  F2FP.F16.E4M3.UNPACK_B R2, R82.H1 ;  /* 0x00000052ff02723e */ /* 0x000fe200030006ff */
[--C-:B------:R-:W-:Y:S02]  /*73a0*/  HADD2.F32 R50, -RZ, R3.reuse.H0_H0 ;  /* 0x20000003ff327230 */ /* 0x100fe40000004100 */
[--C-:B------:R-:W-:Y:S02]  /*73b0*/  HADD2.F32 R62, -RZ, R0.reuse.H0_H0 ;  /* 0x20000000ff3e7230 */ /* 0x100fe40000004100 */
[----:B------:R-:W-:Y:S01]  /*73c0*/  HADD2.F32 R63, -RZ, R0.H1_H1 ;  /* 0x30000000ff3f7230 */ /* 0x000fe20000004100 */
[----:B------:R-:W-:Y:S01]  /*73d0*/  F2FP.F16.E4M3.UNPACK_B R0, R84.H1 ;  /* 0x00000054ff00723e */ /* 0x000fe200030006ff */
[--C-:B------:R-:W-:Y:S02]  /*73e0*/  HADD2.F32 R60, -RZ, R2.reuse.H0_H0 ;  /* 0x20000002ff3c7230 */ /* 0x100fe40000004100 */
[----:B------:R-:W-:Y:S01]  /*73f0*/  HADD2.F32 R61, -RZ, R2.H1_H1 ;  /* 0x30000002ff3d7230 */ /* 0x000fe20000004100 */
[----:B------:R-:W-:Y:S01]  /*7400*/  F2FP.F16.E4M3.UNPACK_B R2, R83.H1 ;  /* 0x00000053ff02723e */ /* 0x000fe200030006ff */
[----:B------:R-:W-:Y:S01]  /*7410*/  HADD2.F32 R51, -RZ, R3.H1_H1 ;  /* 0x30000003ff337230 */ /* 0x000fe20000004100 */
[----:B------:R-:W-:Y:S01]  /*7420*/  F2FP.F16.E4M3.UNPACK_B R3, R82 ;  /* 0x00000052ff03723e */ /* 0x000fe200020006ff */
[--C-:B------:R-:W-:Y:S02]  /*7430*/  HADD2.F32 R68, -RZ, R0.reuse.H0_H0 ;  /* 0x20000000ff447230 */ /* 0x100fe40000004100 */
[----:B------:R-:W-:Y:S01]  /*7440*/  HADD2.F32 R69, -RZ, R0.H1_H1 ;  /* 0x30000000ff457230 */ /* 0x000fe20000004100 */
[-C--:B------:R-:W-:Y:S01]  /*7450*/  F2FP.F16.E4M3.UNPACK_B R0, R85.reuse.H1 ;  /* 0x00000055ff00723e */ /* 0x080fe200030006ff */
[--C-:B------:R-:W-:Y:S02]  /*7460*/  HADD2.F32 R64, -RZ, R2.reuse.H0_H0 ;  /* 0x20000002ff407230 */ /* 0x100fe40000004100 */
[----:B------:R-:W-:Y:S01]  /*7470*/  HADD2.F32 R65, -RZ, R2.H1_H1 ;  /* 0x30000002ff417230 */ /* 0x000fe20000004100 */
[----:B------:R-:W-:Y:S01]  /*7480*/  F2FP.F16.E4M3.UNPACK_B R2, R85 ;  /* 0x00000055ff02723e */ /* 0x000fe200020006ff */
[--C-:B------:R-:W-:Y:S02]  /*7490*/  HADD2.F32 R58, -RZ, R3.reuse.H0_H0 ;  /* 0x20000003ff3a7230 */ /* 0x100fe40000004100 */
[C---:B-1----:R-:W-:Y:S01]  /*74a0*/  FMUL R7, R47.reuse, R7 ;  /* 0x000000072f077220 */ /* 0x042fe20000400000 */
[----:B------:R-:W-:Y:S01]  /*74b0*/  HADD2.F32 R59, -RZ, R3.H1_H1 ;  /* 0x30000003ff3b7230 */ /* 0x000fe20000004100 */
[----:B------:R-:W-:Y:S01]  /*74c0*/  F2FP.F16.E4M3.UNPACK_B R3, R84 ;  /* 0x00000054ff03723e */ /* 0x000fe200020006ff */
[--C-:B------:R-:W-:Y:S02]  /*74d0*/  HADD2.F32 R72, -RZ, R0.reuse.H0_H0 ;  /* 0x20000000ff487230 */ /* 0x100fe40000004100 */
[C---:B------:R-:W-:Y:S01]  /*74e0*/  FMUL R11, R47.reuse, R11 ;  /* 0x0000000b2f0b7220 */ /* 0x040fe20000400000 */
[----:B------:R-:W-:Y:S01]  /*74f0*/  HADD2.F32 R73, -RZ, R0.H1_H1 ;  /* 0x30000000ff497230 */ /* 0x000fe20000004100 */
[----:B------:R-:W-:Y:S01]  /*7500*/  F2FP.F16.E4M3.UNPACK_B R0, R87 ;  /* 0x00000057ff00723e */ /* 0x000fe200020006ff */
[--C-:B------:R-:W-:Y:S02]  /*7510*/  HADD2.F32 R70, -RZ, R2.reuse.H0_H0 ;  /* 0x20000002ff467230 */ /* 0x100fe40000004100 */
[C---:B------:R-:W-:Y:S01]  /*7520*/  FMUL R15, R47.reuse, R15 ;  /* 0x0000000f2f0f7220 */ /* 0x040fe20000400000 */
[----:B------:R-:W-:Y:S01]  /*7530*/  HADD2.F32 R71, -RZ, R2.H1_H1 ;  /* 0x30000002ff477230 */ /* 0x000fe20000004100 */
[-C--:B------:R-:W-:Y:S01]  /*7540*/  F2FP.F16.E4M3.UNPACK_B R2, R86.reuse.H1 ;  /* 0x00000056ff02723e */ /* 0x080fe200030006ff */
[--C-:B------:R-:W-:Y:S02]  /*7550*/  HADD2.F32 R66, -RZ, R3.reuse.H0_H0 ;  /* 0x20000003ff427230 */ /* 0x100fe40000004100 */
[----:B------:R-:W-:Y:S01]  /*7560*/  HADD2.F32 R67, -RZ, R3.H1_H1 ;  /* 0x30000003ff437230 */ /* 0x000fe20000004100 */
[----:B------:R-:W-:Y:S01]  /*7570*/  F2FP.F16.E4M3.UNPACK_B R3, R86 ;  /* 0x00000056ff03723e */ /* 0x000fe200020006ff */
[--C-:B------:R-:W-:Y:S02]  /*7580*/  HADD2.F32 R78, -RZ, R0.reuse.H0_H0 ;  /* 0x20000000ff4e7230 */ /* 0x100fe40000004100 */
[----:B------:R-:W-:Y:S02]  /*7590*/  HADD2.F32 R79, -RZ, R0.H1_H1 ;  /* 0x30000000ff4f7230 */ /* 0x000fe40000004100 */
[C---:B------:R-:W-:Y:S01]  /*75a0*/  FMUL R0, R47.reuse, R4 ;  /* 0x000000042f007220 */ /* 0x040fe20000400000 */
[--C-:B------:R-:W-:Y:S02]  /*75b0*/  HADD2.F32 R76, -RZ, R2.reuse.H0_H0 ;  /* 0x20000002ff4c7230 */ /* 0x100fe40000004100 */
[----:B------:R-:W-:Y:S01]  /*75c0*/  FMUL R4, R47, R8 ;  /* 0x000000082f047220 */ /* 0x000fe20000400000 */
[----:B------:R-:W-:Y:S02]  /*75d0*/  HADD2.F32 R77, -RZ, R2.H1_H1 ;  /* 0x30000002ff4d7230 */ /* 0x000fe40000004100 */
[----:B------:R-:W-:Y:S01]  /*75e0*/  FFMA R0, R49, R50, R0 ;  /* 0x0000003231007223 */ /* 0x000fe20000000000 */
[--C-:B------:R-:W-:Y:S02]  /*75f0*/  HADD2.F32 R74, -RZ, R3.reuse.H0_H0 ;  /* 0x20000003ff4a7230 */ /* 0x100fe40000004100 */
[C---:B------:R-:W-:Y:S01]  /*7600*/  FMUL R2, R47.reuse, R5 ;  /* 0x000000052f027220 */ /* 0x040fe20000400000 */
[----:B------:R-:W-:Y:S02]  /*7610*/  HADD2.F32 R75, -RZ, R3.H1_H1 ;  /* 0x30000003ff4b7230 */ /* 0x000fe40000004100 */
[C---:B------:R-:W-:Y:S01]  /*7620*/  FMUL R5, R47.reuse, R9 ;  /* 0x000000092f057220 */ /* 0x040fe20000400000 */
[----:B------:R-:W-:Y:S01]  /*7630*/  FMUL R8, R47, R12 ;  /* 0x0000000c2f087220 */ /* 0x000fe20000400000 */
[----:B------:R-:W-:Y:S01]  /*7640*/  FFMA R2, R49, R51, R2 ;  /* 0x0000003331027223 */ /* 0x000fe20000000002 */
[C---:B------:R-:W-:Y:S01]  /*7650*/  FMUL R9, R47.reuse, R13 ;  /* 0x0000000d2f097220 */ /* 0x040fe20000400000 */
[C---:B------:R-:W-:Y:S01]  /*7660*/  FMUL R12, R47.reuse, R21 ;  /* 0x000000152f0c7220 */ /* 0x040fe20000400000 */
[C---:B------:R-:W-:Y:S01]  /*7670*/  FMUL R21, R47.reuse, R30 ;  /* 0x0000001e2f157220 */ /* 0x040fe20000400000 */
[C---:B------:R-:W-:Y:S01]  /*7680*/  FMUL R13, R47.reuse, R22 ;  /* 0x000000162f0d7220 */ /* 0x040fe20000400000 */
        /* <DEDUP_REMOVED lines=9> */
[C---:B------:R-:W-:Y:S01]  /*7720*/  FFMA R6, R49.reuse, R56, R6 ;  /* 0x0000003831067223 */ /* 0x040fe20000000006 */
[C---:B------:R-:W-:Y:S01]  /*7730*/  FFMA R11, R49.reuse, R57, R11 ;  /* 0x00000039310b7223 */ /* 0x040fe2000000000b */
[C---:B------:R-:W-:Y:S01]  /*7740*/  FFMA R8, R49.reuse, R58, R8 ;  /* 0x0000003a31087223 */ /* 0x040fe20000000008 */
[----:B------:R-:W-:Y:S01]  /*7750*/  FFMA R9, R49, R59, R9 ;  /* 0x0000003b31097223 */ /* 0x000fe20000000009 */
[----:B------:R-:W-:Y:S01]  /*7760*/  F2FP.SATFINITE.E4M3.F32.PACK_AB_MERGE_C R52, R7, R3, RZ ;  /* 0x000000030734723e */ /* 0x000fe200048070ff */
[----:B------:R-:W-:Y:S01]  /*7770*/  FFMA R10, R49, R60, R10 ;  /* 0x0000003c310a7223 */ /* 0x000fe2000000000a */
[----:B------:R-:W-:Y:S01]  /*7780*/  F2FP.SATFINITE.E4M3.F32.PACK_AB_MERGE_C R53, R11, R6, RZ ;  /* 0x000000060b35723e */ /* 0x000fe200048070ff */
[----:B------:R-:W-:Y:S01]  /*7790*/  FFMA R15, R49, R61, R15 ;  /* 0x0000003d310f7223 */ /* 0x000fe2000000000f */
[C---:B------:R-:W-:Y:S01]  /*77a0*/  FMUL R3, R47.reuse, R16 ;  /* 0x000000102f037220 */ /* 0x040fe20000400000 */
[C---:B------:R-:W-:Y:S01]  /*77b0*/  FMUL R6, R47.reuse, R17 ;  /* 0x000000112f067220 */ /* 0x040fe20000400000 */
[----:B------:R-:W-:Y:S01]  /*77c0*/  F2FP.F16.E4M3.UNPACK_B R51, R87.H1 ;  /* 0x00000057ff33723e */ /* 0x000fe200030006ff */
[----:B------:R-:W-:Y:S01]  /*77d0*/  FMUL R11, R47, R20 ;  /* 0x000000142f0b7220 */ /* 0x000fe20000400000 */
[----:B------:R-:W-:Y:S01]  /*77e0*/  F2FP.SATFINITE.E4M3.F32.PACK_AB_MERGE_C R54, R15, R10, RZ ;  /* 0x0000000a0f36723e */ /* 0x000fe200048070ff */
[C---:B------:R-:W-:Y:S01]  /*77f0*/  FFMA R3, R49.reuse, R62, R3 ;  /* 0x0000003e31037223 */ /* 0x040fe20000000003 */
[----:B------:R-:W-:Y:S01]  /*7800*/  FFMA R6, R49, R63, R6 ;  /* 0x0000003f31067223 */ /* 0x000fe20000000006 */
[----:B------:R-:W-:Y:S01]  /*7810*/  FMUL R20, R47, R29 ;  /* 0x0000001d2f147220 */ /* 0x000fe20000400000 */
[----:B------:R-:W-:Y:S01]  /*7820*/  F2FP.SATFINITE.E4M3.F32.PACK_AB_MERGE_C R29, R5, R4, R53 ;  /* 0x00000004051d723e */ /* 0x000fe20004807035 */
[----:B------:R-:W-:Y:S01]  /*7830*/  FMUL R10, R47, R19 ;  /* 0x000000132f0a7220 */ /* 0x000fe20000400000 */
[----:B------:R-:W-:Y:S01]  /*7840*/  F2FP.SATFINITE.E4M3.F32.PACK_AB_MERGE_C R30, R9, R8, R54 ;  /* 0x00000008091e723e */ /* 0x000fe20004807036 */
        /* <DEDUP_REMOVED lines=10> */
[----:B------:R-:W-:Y:S01]  /*78f0*/  FFMA R14, R49, R69, R14 ;  /* 0x00000045310e7223 */ /* 0x000fe2000000000e */
[----:B------:R-:W-:Y:S01]  /*7900*/  FMUL R18, R47, R27 ;  /* 0x0000001b2f127220 */ /* 0x000fe20000400000 */
[C---:B------:R-:W-:Y:S01]  /*7910*/  FFMA R15, R49.reuse, R70, R15 ;  /* 0x00000046310f7223 */ /* 0x040fe2000000000f */
[C---:B------:R-:W-:Y:S01]  /*7920*/  FFMA R16, R49.reuse, R71, R16 ;  /* 0x0000004731107223 */ /* 0x040fe20000000010 */
[C---:B------:R-:W-:Y:S01]  /*7930*/  FFMA R17, R49.reuse, R72, R17 ;  /* 0x0000004831117223 */ /* 0x040fe20000000011 */
[C---:B------:R-:W-:Y:S01]  /*7940*/  FFMA R18, R49.reuse, R73, R18 ;  /* 0x0000004931127223 */ /* 0x040fe20000000012 */
[----:B------:R-:W-:Y:S01]  /*7950*/  FFMA R19, R49, R74, R19 ;  /* 0x0000004a31137223 */ /* 0x000fe20000000013 */
[----:B------:R-:W-:Y:S01]  /*7960*/  FMUL R23, R47, R32 ;  /* 0x000000202f177220 */ /* 0x000fe20000400000 */
[----:B------:R-:W-:Y:S01]  /*7970*/  FFMA R20, R49, R75, R20 ;  /* 0x0000004b31147223 */ /* 0x000fe20000000014 */
[----:B------:R-:W-:Y:S01]  /*7980*/  FMUL R24, R47, R33 ;  /* 0x000000212f187220 */ /* 0x000fe20000400000 */
[--C-:B------:R-:W-:Y:S02]  /*7990*/  HADD2.F32 R50, -RZ, R51.reuse.H0_H0 ;  /* 0x20000033ff327230 */ /* 0x100fe40000004100 */
[----:B------:R-:W-:Y:S01]  /*79a0*/  FFMA R21, R49, R76, R21 ;  /* 0x0000004c31157223 */ /* 0x000fe20000000015 */
[----:B------:R-:W-:Y:S02]  /*79b0*/  HADD2.F32 R51, -RZ, R51.H1_H1 ;  /* 0x30000033ff337230 */ /* 0x000fe40000004100 */
[----:B------:R-:W-:Y:S01]  /*79c0*/  FMUL R25, R47, R34 ;  /* 0x000000222f197220 */ /* 0x000fe20000400000 */
[----:B------:R-:W-:Y:S01]  /*79d0*/  FFMA R22, R49, R77, R22 ;  /* 0x0000004d31167223 */ /* 0x000fe20000000016 */
[----:B------:R-:W-:Y:S01]  /*79e0*/  FMUL R26, R47, R35 ;  /* 0x000000232f1a7220 */ /* 0x000fe20000400000 */
[----:B------:R-:W-:Y:S01]  /*79f0*/  F2FP.SATFINITE.E4M3.F32.PACK_AB_MERGE_C R7, R10, R7, RZ ;  /* 0x000000070a07723e */ /* 0x000fe200048070ff */
[C---:B------:R-:W-:Y:S01]  /*7a00*/  FFMA R23, R49.reuse, R78, R23 ;  /* 0x0000004e31177223 */ /* 0x040fe20000000017 */
[C---:B------:R-:W-:Y:S01]  /*7a10*/  FFMA R24, R49.reuse, R79, R24 ;  /* 0x0000004f31187223 */ /* 0x040fe20000000018 */
[C---:B------:R-:W-:Y:S01]  /*7a20*/  FFMA R25, R49.reuse, R50, R25 ;  /* 0x0000003231197223 */ /* 0x040fe20000000019 */
[----:B------:R-:W-:Y:S01]  /*7a30*/  FFMA R26, R49, R51, R26 ;  /* 0x00000033311a7223 */ /* 0x000fe2000000001a */
[----:B------:R-:W-:Y:S02]  /*7a40*/  F2FP.SATFINITE.E4M3.F32.PACK_AB_MERGE_C R28, R2, R0, R52 ;  /* 0x00000000021c723e */ /* 0x000fe40004807034 */
[----:B------:R-:W-:Y:S02]  /*7a50*/  F2FP.SATFINITE.E4M3.F32.PACK_AB_MERGE_C R31, R6, R3, R7 ;  /* 0x00000003061f723e */ /* 0x000fe40004807007 */
[----:B------:R-:W-:Y:S02]  /*7a60*/  F2FP.SATFINITE.E4M3.F32.PACK_AB_MERGE_C R13, R14, R13, RZ ;  /* 0x0000000d0e0d723e */ /* 0x000fe400048070ff */
[----:B------:R-:W-:Y:S01]  /*7a70*/  F2FP.SATFINITE.E4M3.F32.PACK_AB_MERGE_C R17, R18, R17, RZ ;  /* 0x000000111211723e */ /* 0x000fe200048070ff */
[----:B------:R1:W-:Y:S01]  /*7a80*/  STS.128 [R100+UR49+0x5200], R28 ;  /* 0x0052001c64007988 */ /* 0x0003e20008000c31 */
[----:B------:R-:W-:Y:S02]  /*7a90*/  F2FP.SATFINITE.E4M3.F32.PACK_AB_MERGE_C R14, R22, R21, RZ ;  /* 0x00000015160e723e */ /* 0x000fe400048070ff */
[----:B------:R-:W-:Y:S02]  /*7aa0*/  F2FP.SATFINITE.E4M3.F32.PACK_AB_MERGE_C R25, R26, R25, RZ ;  /* 0x000000191a19723e */ /* 0x000fe400048070ff */
[----:B------:R-:W-:Y:S02]  /*7ab0*/  F2FP.SATFINITE.E4M3.F32.PACK_AB_MERGE_C R12, R12, R11, R13 ;  /* 0x0000000b0c0c723e */ /* 0x000fe4000480700d */
[----:B------:R-:W-:Y:S02]  /*7ac0*/  F2FP.SATFINITE.E4M3.F32.PACK_AB_MERGE_C R13, R16, R15, R17 ;  /* 0x0000000f100d723e */ /* 0x000fe40004807011 */
        /* <DEDUP_REMOVED lines=13> */
[----:B------:R-:W-:Y:S02]  /*7ba0*/  UIADD3 UR12, UP0, UPT, UR52, 0x680, URZ ;  /* 0x00000680340c7890 */ /* 0x000fe4000ff1e0ff */
[----:B------:R-:W-:Y:S02]  /*7bb0*/  UIADD3 UR9, UPT, UPT, UR41, 0x20, URZ ;  /* 0x0000002029097890 */ /* 0x000fe4000fffe0ff */
[----:B------:R-:W-:Y:S02]  /*7bc0*/  UIADD3 UR8, UPT, UPT, UR49, 0x5200, URZ ;  /* 0x0000520031087890 */ /* 0x000fe4000fffe0ff */
[----:B------:R-:W-:Y:S01]  /*7bd0*/  UIADD3.X UR13, UPT, UPT, URZ, UR53, URZ, UP0, !UPT ;  /* 0x00000035ff0d7290 */ /* 0x000fe200087fe4ff */
[----:B------:R-:W-:Y:S01]  /*7be0*/  UMOV UR10, UR42 ;  /* 0x0000002a000a7c82 */ /* 0x000fe20008000000 */
[----:B------:R-:W-:Y:S01]  /*7bf0*/  UMOV UR11, UR36 ;  /* 0x00000024000b7c82 */ /* 0x000fe20008000000 */
[----:B------:R-:W-:Y:S02]  /*7c00*/  UIADD3 UR5, UPT, UPT, UR41, 0xa0, URZ ;  /* 0x000000a029057890 */ /* 0x000fe4000fffe0ff */
[----:B------:R-:W-:Y:S01]  /*7c10*/  UIADD3 UR4, UPT, UPT, UR49, 0x5a00, URZ ;  /* 0x00005a0031047890 */ /* 0x000fe2000fffe0ff */
[----:B------:R-:W-:Y:S03]  /*7c20*/  UMOV UR6, UR42 ;  /* 0x0000002a00067c82 */ /* 0x000fe60008000000 */
[----:B------:R2:W-:Y:S01]  /*7c30*/  UTMASTG.3D [UR8], [UR12] ;  /* 0x000000080c0073b5 */ /* 0x0005e20008010000 */
[----:B------:R-:W-:Y:S04]  /*7c40*/  UMOV UR7, UR36 ;  /* 0x0000002400077c82 */ /* 0x000fe80008000000 */
[----:B------:R2:W-:Y:S01]  /*7c50*/  UTMASTG.3D [UR4], [UR12] ;  /* 0x000000040c0073b5 */ /* 0x0005e20008010000 */
[----:B------:R0:W-:Y:S01]  /*7c60*/  UTMACMDFLUSH ;  /* 0x00000000000079b7 */ /* 0x0001e20000000000 */
[----:B--2---:R-:W-:Y:S04]  /*7c70*/  DEPBAR.LE SB0, 0x1 ;  /* 0x000080400000791a */ /* 0x004fe80000000000 */
.L_x_125:
[----:B------:R-:W-:Y:S05]  /*7c80*/  BSYNC.RECONVERGENT B0 ;  /* 0x0000000000007941 */ /* 0x000fea0003800200 */
.L_x_124:
        /* <DEDUP_REMOVED lines=15> */
.L_x_129:
[----:B------:R-:W-:Y:S05]  /*7d80*/  BSYNC B0 ;  /* 0x0000000000007941 */ /* 0x000fea0003800000 */
.L_x_128:
[----:B------:R-:W-:Y:S01]  /*7d90*/  ISETP.NE.AND P0, PT, R115, RZ, PT ;  /* 0x000000ff7300720c */ /* 0x000fe20003f05270 */
[----:B------:R-:W-:Y:S11]  /*7da0*/  VIADD R105, R105, 0x1 ;  /* 0x0000000169697836 */ /* 0x000ff60000000000 */
[----:B------:R-:W-:Y:S01]  /*7db0*/  @!UPT UIADD3 URZ, UPT, UPT, URZ, URZ, URZ ;  /* 0x000000fffffff290 */ /* 0x000fe2000fffe0ff */
[----:B------:R3:W4:Y:S04]  /*7dc0*/  @P0 LDS.128 R84, [R2+0x200] ;  /* 0x0002000002540984 */ /* 0x0007280000000c00 */
[----:B------:R1:W1:Y:S01]  /*7dd0*/  @P0 LDS.128 R80, [R3+UR49+0x200] ;  /* 0x0002003103500984 */ /* 0x0002620008000c00 */
        /* <DEDUP_REMOVED lines=14> */
.L_x_127:
[----:B------:R-:W-:Y:S05]  /*7ec0*/  BSYNC B1 ;  /* 0x0000000000017941 */ /* 0x000fea0003800000 */
.L_x_126:
[----:B------:R-:W-:Y:S05]  /*7ed0*/  VIADD R0, R48, 0x40 ;  /* 0x0000004030007836 */ /* 0x000fea0000000000 */
[----:B------:R-:W-:Y:S04]  /*7ee0*/  SHF.R.U32.HI R0, RZ, 0x15, R0 ;  /* 0x00000015ff007819 */ /* 0x000fe80000011600 */
[----:B------:R-:W-:Y:S11]  /*7ef0*/  LOP3.LUT P0, RZ, R0, 0x3, R102, 0x48, !PT ;  /* 0x0000000300ff7812 */ /* 0x000ff60007804866 */
[----:B------:R-:W-:Y:S02]  /*7f00*/  @!UPT UIADD3 URZ, UPT, UPT, URZ, URZ, URZ ;  /* 0x000000fffffff290 */ /* 0x000fe4000fffe0ff */
[----:B------:R-:W-:Y:S05]  /*7f10*/  @!P0 BRA `(.L_x_131) ;  /* 0x0000000000408947 */ /* 0x000fea0003800000 */
[----:B------:R-:W2:Y:S01]  /*7f20*/  LDCU.64 UR8, c[0x4][0x78] ;  /* 0x01000f00ff0877ac */ /* 0x000ea20008000a00 */
[----:B------:R-:W-:Y:S01]  /*7f30*/  MOV R3, 0x0 ;  /* 0x0000000000037802 */ /* 0x000fe20000000f00 */
[----:B-1----:R-:W-:Y:S02]  /*7f40*/  HFMA2 R12, -RZ, RZ, 0, 5.9604644775390625e-08 ;  /* 0x00000001ff0c7431 */ /* 0x002fe400000001ff */
[----:B------:R-:W-:Y:S02]  /*7f50*/  IMAD.MOV.U32 R8, RZ, RZ, 0x192 ;  /* 0x00000192ff087424 */ /* 0x000fe400078e00ff */
[----:B------:R-:W-:Y:S01]  /*7f60*/  IMAD.MOV.U32 R13, RZ, RZ, RZ ;  /* 0x000000ffff0d7224 */ /* 0x000fe200078e00ff */
[----:B------:R-:W1:Y:S01]  /*7f70*/  LDCU.64 UR6, c[0x4][0x80] ;  /* 0x01001000ff0677ac */ /* 0x000e620008000a00 */
[----:B------:R-:W3:Y:S01]  /*7f80*/  LDC.64 R2, c[0x4][R3] ;  /* 0x0100000003027b82 */ /* 0x000ee20000000a00 */
[----:B------:R-:W4:Y:S01]  /*7f90*/  LDCU.64 UR4, c[0x4][0x18] ;  /* 0x01000300ff0477ac */ /* 0x000f220008000a00 */
[----:B--2---:R-:W-:Y:S01]  /*7fa0*/  MOV R5, UR9 ;  /* 0x0000000900057c02 */ /* 0x004fe20008000f00 */
[----:B------:R-:W-:Y:S01]  /*7fb0*/  IMAD.U32 R4, RZ, RZ, UR8 ;  /* 0x00000008ff047e24 */ /* 0x000fe2000f8e00ff */
[----:B-1----:R-:W-:Y:S01]  /*7fc0*/  MOV R7, UR7 ;  /* 0x0000000700077c02 */ /* 0x002fe20008000f00 */
[----:B------:R-:W-:Y:S01]  /*7fd0*/  IMAD.U32 R6, RZ, RZ, UR6 ;  /* 0x00000006ff067e24 */ /* 0x000fe2000f8e00ff */
[----:B----4-:R-:W-:Y:S01]  /*7fe0*/  MOV R11, UR5 ;  /* 0x00000005000b7c02 */ /* 0x010fe20008000f00 */
[----:B------:R-:W-:Y:S02]  /*7ff0*/  IMAD.U32 R10, RZ, RZ, UR4 ;  /* 0x00000004ff0a7e24 */ /* 0x000fe4000f8e00ff */
[----:B------:R-:W-:Y:S07]  /*8000*/  LEPC R20, `(.L_x_131) ;  /* 0x000000001014794e */ /* 0x000fee0000000000 */
[----:B---3--:R-:W-:Y:S05]  /*8010*/  CALL.ABS.NOINC R2 ;  /* 0x0000000002007343 */ /* 0x008fea0003c00000 */
.L_x_131:
        /* <DEDUP_REMOVED lines=147> */
[----:B------:R-:W-:Y:S02]  /*8950*/  UIADD3 UR12, UP0, UPT, UR52, 0x680, URZ ;  /* 0x00000680340c7890 */ /* 0x000fe4000ff1e0ff */
[----:B------:R-:W-:Y:S02]  /*8960*/  UIADD3 UR5, UPT, UPT, UR41, 0x40, URZ ;  /* 0x0000004029057890 */ /* 0x000fe4000fffe0ff */
[----:B------:R-:W-:Y:S01]  /*8970*/  MOV R108, UR4 ;  /* 0x00000004006c7c02 */ /* 0x000fe20008000f00 */
[----:B------:R-:W-:Y:S01]  /*8980*/  UIADD3.X UR13, UPT, UPT, URZ, UR53, URZ, UP0, !UPT ;  /* 0x00000035ff0d7290 */ /* 0x000fe200087fe4ff */
[----:B------:R-:W-:Y:S02]  /*8990*/  UMOV UR6, UR42 ;  /* 0x0000002a00067c82 */ /* 0x000fe40008000000 */
[----:B------:R-:W-:Y:S01]  /*89a0*/  R2UR UR4, R108 ;  /* 0x000000006c0472ca */ /* 0x000fe200000e0000 */
[----:B------:R-:W-:Y:S01]  /*89b0*/  UMOV UR7, UR36 ;  /* 0x0000002400077c82 */ /* 0x000fe20008000000 */
[----:B------:R-:W-:Y:S02]  /*89c0*/  UIADD3 UR9, UPT, UPT, UR41, 0xc0, URZ ;  /* 0x000000c029097890 */ /* 0x000fe4000fffe0ff */
[----:B------:R-:W-:Y:S01]  /*89d0*/  UIADD3 UR8, UPT, UPT, UR49, 0x4a00, URZ ;  /* 0x00004a0031087890 */ /* 0x000fe2000fffe0ff */
[----:B------:R-:W-:Y:S01]  /*89e0*/  UMOV UR10, UR42 ;  /* 0x0000002a000a7c82 */ /* 0x000fe20008000000 */
[----:B------:R-:W-:Y:S07]  /*89f0*/  UMOV UR11, UR36 ;  /* 0x00000024000b7c82 */ /* 0x000fee0008000000 */
[----:B------:R2:W-:Y:S01]  /*8a00*/  UTMASTG.3D [UR4], [UR12] ;  /* 0x000000040c0073b5 */ /* 0x0005e20008010000 */
[----:B------:R2:W-:Y:S01]  /*8a10*/  UTMASTG.3D [UR8], [UR12] ;  /* 0x000000080c0073b5 */ /* 0x0005e20008010000 */
[----:B------:R0:W-:Y:S01]  /*8a20*/  UTMACMDFLUSH ;  /* 0x00000000000079b7 */ /* 0x0001e20000000000 */
[----:B--2---:R-:W-:Y:S04]  /*8a30*/  DEPBAR.LE SB0, 0x1 ;  /* 0x000080400000791a */ /* 0x004fe80000000000 */
.L_x_133:
[----:B------:R-:W-:Y:S05]  /*8a40*/  BSYNC.RECONVERGENT B0 ;  /* 0x0000000000007941 */ /* 0x000fea0003800200 */
.L_x_132:
        /* <DEDUP_REMOVED lines=15> */
.L_x_137:
[----:B------:R-:W-:Y:S05]  /*8b40*/  BSYNC B0 ;  /* 0x0000000000007941 */ /* 0x000fea0003800000 */
.L_x_136:
        /* <DEDUP_REMOVED lines=19> */
.L_x_135:
[----:B------:R-:W-:Y:S05]  /*8c80*/  BSYNC B1 ;  /* 0x0000000000017941 */ /* 0x000fea0003800000 */
.L_x_134:
        /* <DEDUP_REMOVED lines=21> */
.L_x_139:
[----:B------:R-:W-:Y:S01]  /*8de0*/  ISETP.NE.AND P0, PT, R109, RZ, PT ;  /* 0x000000ff6d00720c */ /* 0x000fe20003f05270 */
[----:B------:R-:W-:Y:S05]  /*8df0*/  WARPSYNC.ALL ;  /* 0x0000000000007948 */ /* 0x000fea0003800000 */
[----:B------:R-:W-:Y:S01]  /*8e00*/  R2UR UR4, R48 ;  /* 0x00000000300472ca */ /* 0x000fe200000e0000 */
[----:B------:R-:W-:Y:S01]  /*8e10*/  BSSY.RECONVERGENT B0, `(.L_x_140) ;  /* 0x000009f000007945 */ /* 0x000fe20003800200 */
[-C--:B------:R-:W-:Y:S02]  /*8e20*/  F2FP.F16.E4M3.UNPACK_B R4, R81.reuse ;  /* 0x00000051ff04723e */ /* 0x080fe400020006ff */
[-C--:B------:R-:W-:Y:S02]  /*8e30*/  F2FP.F16.E4M3.UNPACK_B R2, R80.reuse ;  /* 0x00000050ff02723e */ /* 0x080fe400020006ff */
[----:B------:R-:W-:Y:S01]  /*8e40*/  F2FP.F16.E4M3.UNPACK_B R80, R80.H1 ;  /* 0x00000050ff50723e */ /* 0x000fe200030006ff */
[--C-:B------:R-:W-:Y:S01]  /*8e50*/  HADD2.F32 R50, -RZ, R4.reuse.H0_H0 ;  /* 0x20000004ff327230 */ /* 0x100fe20000004100 */
[----:B------:R-:W-:Y:S01]  /*8e60*/  F2FP.F16.E4M3.UNPACK_B R81, R81.H1 ;  /* 0x00000051ff51723e */ /* 0x000fe200030006ff */
[----:B------:R-:W-:Y:S01]  /*8e70*/  HADD2.F32 R51, -RZ, R4.H1_H1 ;  /* 0x30000004ff337230 */ /* 0x000fe20000004100 */
[-C--:B------:R-:W-:Y:S01]  /*8e80*/  F2FP.F16.E4M3.UNPACK_B R55, R82.reuse ;  /* 0x00000052ff37723e */ /* 0x080fe200020006ff */
[--C-:B------:R-:W-:Y:S01]  /*8e90*/  HADD2.F32 R0, -RZ, R2.reuse.H0_H0 ;  /* 0x20000002ff007230 */ /* 0x100fe20000004100 */
[----:B------:R-:W-:Y:S01]  /*8ea0*/  F2FP.F16.E4M3.UNPACK_B R82, R82.H1 ;  /* 0x00000052ff52723e */ /* 0x000fe200030006ff */
[----:B-1----:R-:W1:Y:S01]  /*8eb0*/  LDTM.x32 R4, tmem[UR4+0x60] ;  /* 0x00006004000479ee */ /* 0x002e6200082c0000 */
[----:B------:R-:W-:Y:S01]  /*8ec0*/  NOP ;  /* 0x0000000000007918 */ /* 0x000fe20000000000 */
[----:B------:R-:W-:Y:S01]  /*8ed0*/  IADD3 R111, PT, PT, R111, 0xd0, RZ ;  /* 0x000000d06f6f7810 */ /* 0x000fe20007ffe0ff */
[----:B------:R-:W-:Y:S01]  /*8ee0*/  HADD2.F32 R2, -RZ, R2.H1_H1 ;  /* 0x30000002ff027230 */ /* 0x000fe20000004100 */
[----:B------:R-:W-:Y:S01]  /*8ef0*/  F2FP.F16.E4M3.UNPACK_B R59, R83 ;  /* 0x00000053ff3b723e */ /* 0x000fe200020006ff */
[--C-:B------:R-:W-:Y:S01]  /*8f00*/  HADD2.F32 R54, -RZ, R55.reuse.H0_H0 ;  /* 0x20000037ff367230 */ /* 0x100fe20000004100 */
[----:B------:R-:W-:Y:S01]  /*8f10*/  LOP3.LUT R111, R111, 0xfefffff8, RZ, 0xc0, !PT ;  /* 0xfefffff86f6f7812 */ /* 0x000fe200078ec0ff */
[----:B------:R-:W-:Y:S01]  /*8f20*/  HADD2.F32 R55, -RZ, R55.H1_H1 ;  /* 0x30000037ff377230 */ /* 0x000fe20000004100 */
[----:B------:R-:W-:Y:S01]  /*8f30*/  F2FP.F16.E4M3.UNPACK_B R63, R84 ;  /* 0x00000054ff3f723e */ /* 0x000fe200020006ff */
[--C-:B------:R-:W-:Y:S01]  /*8f40*/  HADD2.F32 R58, -RZ, R59.reuse.H0_H0 ;  /* 0x2000003bff3a7230 */ /* 0x100fe20000004100 */
[----:B-1----:R1:W-:Y:S01]  /*8f50*/  SYNCS.ARRIVE.TRANS64.RED.A1T0 RZ, [R111+URZ], RZ ;  /* 0x000000ff6fff79a7 */ /* 0x0023e200081004ff */
[----:B------:R-:W-:Y:S01]  /*8f60*/  HADD2.F32 R59, -RZ, R59.H1_H1 ;  /* 0x3000003bff3b7230 */ /* 0x000fe20000004100 */
[----:B------:R-:W-:Y:S01]  /*8f70*/  F2FP.F16.E4M3.UNPACK_B R67, R85 ;  /* 0x00000055ff43723e */ /* 0x000fe200020006ff */
[--C-:B------:R-:W-:Y:S01]  /*8f80*/  HADD2.F32 R62, -RZ, R63.reuse.H0_H0 ;  /* 0x2000003fff3e7230 */ /* 0x100fe20000004100 */
[----:B------:R-:W-:Y:S01]  /*8f90*/  F2FP.F16.E4M3.UNPACK_B R71, R86 ;  /* 0x00000056ff47723e */ /* 0x000fe200020006ff */
[----:B------:R-:W-:Y:S01]  /*8fa0*/  HADD2.F32 R63, -RZ, R63.H1_H1 ;  /* 0x3000003fff3f7230 */ /* 0x000fe20000004100 */
[----:B------:R-:W-:Y:S01]  /*8fb0*/  F2FP.F16.E4M3.UNPACK_B R75, R87 ;  /* 0x00000057ff4b723e */ /* 0x000fe200020006ff */
[--C-:B------:R-:W-:Y:S01]  /*8fc0*/  HADD2.F32 R66, -RZ, R67.reuse.H0_H0 ;  /* 0x20000043ff427230 */ /* 0x100fe20000004100 */
[----:B------:R-:W-:Y:S01]  /*8fd0*/  F2FP.F16.E4M3.UNPACK_B R83, R83.H1 ;  /* 0x00000053ff53723e */ /* 0x000fe200030006ff */
[----:B------:R-:W-:Y:S01]  /*8fe0*/  HADD2.F32 R67, -RZ, R67.H1_H1 ;  /* 0x30000043ff437230 */ /* 0x000fe20000004100 */
[----:B------:R-:W-:Y:S01]  /*8ff0*/  F2FP.F16.E4M3.UNPACK_B R84, R84.H1 ;  /* 0x00000054ff54723e */ /* 0x000fe200030006ff */
[--C-:B------:R-:W-:Y:S01]  /*9000*/  HADD2.F32 R70, -RZ, R71.reuse.H0_H0 ;  /* 0x20000047ff467230 */ /* 0x100fe20000004100 */
[----:B------:R-:W-:Y:S01]  /*9010*/  F2FP.F16.E4M3.UNPACK_B R85, R85.H1 ;  /* 0x00000055ff55723e */ /* 0x000fe200030006ff */
[----:B------:R-:W-:Y:S02]  /*9020*/  HADD2.F32 R71, -RZ, R71.H1_H1 ;  /* 0x30000047ff477230 */ /* 0x000fe40000004100 */
[C---:B------:R-:W-:Y:S01]  /*9030*/  FMUL R4, R47.reuse, R4 ;  /* 0x000000042f047220 */ /* 0x040fe20000400000 */
[C---:B------:R-:W-:Y:S01]  /*9040*/  FMUL R5, R47.reuse, R5 ;  /* 0x000000052f057220 */ /* 0x040fe20000400000 */
[--C-:B------:R-:W-:Y:S02]  /*9050*/  HADD2.F32 R3, -RZ, R80.reuse.H0_H0 ;  /* 0x20000050ff037230 */ /* 0x100fe40000004100 */
[----:B------:R-:W-:Y:S01]  /*9060*/  FMUL R8, R47, R8 ;  /* 0x000000082f087220 */ /* 0x000fe20000400000 */
[C---:B------:R-:W-:Y:S01]  /*9070*/  FFMA R4, R49.reuse, R0, R4 ;  /* 0x0000000031047223 */ /* 0x040fe20000000004 */
        /* <DEDUP_REMOVED lines=12> */
[--C-:B------:R-:W-:Y:S02]  /*9140*/  HADD2.F32 R74, -RZ, R75.reuse.H0_H0 ;  /* 0x2000004bff4a7230 */ /* 0x100fe40000004100 */
[C---:B------:R-:W-:Y:S01]  /*9150*/  FMUL R28, R47.reuse, R32 ;  /* 0x000000202f1c7220 */ /* 0x040fe20000400000 */
[----:B------:R-:W-:Y:S02]  /*9160*/  HADD2.F32 R75, -RZ, R75.H1_H1 ;  /* 0x3000004bff4b7230 */ /* 0x000fe40000004100 */
[C---:B------:R-:W-:Y:S01]  /*9170*/  FMUL R29, R47.reuse, R33 ;  /* 0x000000212f1d7220 */ /* 0x040fe20000400000 */
[----:B------:R-:W-:Y:S02]  /*9180*/  HADD2.F32 R48, -RZ, R80.H1_H1 ;  /* 0x30000050ff307230 */ /* 0x000fe40000004100 */
[C---:B------:R-:W-:Y:S01]  /*9190*/  FMUL R6, R47.reuse, R6 ;  /* 0x000000062f067220 */ /* 0x040fe20000400000 */
[C---:B------:R-:W-:Y:S01]  /*91a0*/  FMUL R7, R47.reuse, R7 ;  /* 0x000000072f077220 */ /* 0x040fe20000400000 */
[--C-:B------:R-:W-:Y:S02]  /*91b0*/  HADD2.F32 R52, -RZ, R81.reuse.H0_H0 ;  /* 0x20000051ff347230 */ /* 0x100fe40000004100 */
[----:B------:R-:W-:Y:S01]  /*91c0*/  FMUL R10, R47, R10 ;  /* 0x0000000a2f0a7220 */ /* 0x000fe20000400000 */
[C---:B------:R-:W-:Y:S01]  /*91d0*/  FFMA R6, R49.reuse, R3, R6 ;  /* 0x0000000331067223 */ /* 0x040fe20000000006 */
[----:B------:R-:W-:Y:S02]  /*91e0*/  HADD2.F32 R53, -RZ, R81.H1_H1 ;  /* 0x30000051ff357230 */ /* 0x000fe40000004100 */
[C---:B------:R-:W-:Y:S01]  /*91f0*/  FFMA R7, R49.reuse, R48, R7 ;  /* 0x0000003031077223 */ /* 0x040fe20000000007 */
[C---:B------:R-:W-:Y:S01]  /*9200*/  FFMA R8, R49.reuse, R50, R8 ;  /* 0x0000003231087223 */ /* 0x040fe20000000008 */
[C---:B------:R-:W-:Y:S01]  /*9210*/  FFMA R9, R49.reuse, R51, R9 ;  /* 0x0000003331097223 */ /* 0x040fe20000000009 */
[----:B------:R-:W-:Y:S01]  /*9220*/  FFMA R10, R49, R52, R10 ;  /* 0x00000034310a7223 */ /* 0x000fe2000000000a */
[----:B------:R-:W-:Y:S01]  /*9230*/  FMUL R11, R47, R11 ;  /* 0x0000000b2f0b7220 */ /* 0x000fe20000400000 */
[----:B------:R-:W-:Y:S01]  /*9240*/  F2FP.F16.E4M3.UNPACK_B R86, R86.H1 ;  /* 0x00000056ff56723e */ /* 0x000fe200030006ff */
[--C-:B------:R-:W-:Y:S01]  /*9250*/  HADD2.F32 R56, -RZ, R82.reuse.H0_H0 ;  /* 0x20000052ff387230 */ /* 0x100fe20000004100 */
[----:B------:R-:W-:Y:S01]  /*9260*/  F2FP.SATFINITE.E4M3.F32.PACK_AB_MERGE_C R6, R7, R6, RZ ;  /* 0x000000060706723e */ /* 0x000fe200048070ff */
[C---:B------:R-:W-:Y:S01]  /*9270*/  FFMA R11, R49.reuse, R53, R11 ;  /* 0x00000035310b7223 */ /* 0x040fe2000000000b */
[C---:B------:R-:W-:Y:S01]  /*9280*/  FFMA R12, R49.reuse, R54, R12 ;  /* 0x00000036310c7223 */ /* 0x040fe2000000000c */
[----:B------:R-:W-:Y:S01]  /*9290*/  FFMA R13, R49, R55, R13 ;  /* 0x00000037310d7223 */ /* 0x000fe2000000000d */
[----:B------:R-:W-:Y:S01]  /*92a0*/  F2FP.SATFINITE.E4M3.F32.PACK_AB_MERGE_C R4, R5, R4, R6 ;  /* 0x000000040504723e */ /* 0x000fe20004807006 */
[----:B------:R-:W-:Y:S01]  /*92b0*/  HADD2.F32 R57, -RZ, R82.H1_H1 ;  /* 0x30000052ff397230 */ /* 0x000fe20000004100 */
[----:B------:R-:W-:Y:S01]  /*92c0*/  F2FP.SATFINITE.E4M3.F32.PACK_AB_MERGE_C R10, R11, R10, RZ ;  /* 0x0000000a0b0a723e */ /* 0x000fe200048070ff */
[C---:B------:R-:W-:Y:S01]  /*92d0*/  FMUL R14, R47.reuse, R14 ;  /* 0x0000000e2f0e7220 */ /* 0x040fe20000400000 */
[----:B------:R-:W-:Y:S01]  /*92e0*/  FMUL R15, R47, R15 ;  /* 0x0000000f2f0f7220 */ /* 0x000fe20000400000 */
[--C-:B------:R-:W-:Y:S01]  /*92f0*/  HADD2.F32 R60, -RZ, R83.reuse.H0_H0 ;  /* 0x20000053ff3c7230 */ /* 0x100fe20000004100 */
[----:B------:R-:W-:Y:S01]  /*9300*/  F2FP.SATFINITE.E4M3.F32.PACK_AB_MERGE_C R5, R9, R8, R10 ;  /* 0x000000080905723e */ /* 0x000fe2000480700a */
[C---:B------:R-:W-:Y:S01]  /*9310*/  FFMA R14, R49.reuse, R56, R14 ;  /* 0x00000038310e7223 */ /* 0x040fe2000000000e */
[C---:B------:R-:W-:Y:S01]  /*9320*/  FFMA R15, R49.reuse, R57, R15 ;  /* 0x00000039310f7223 */ /* 0x040fe2000000000f */
[C---:B------:R-:W-:Y:S01]  /*9330*/  FFMA R16, R49.reuse, R58, R16 ;  /* 0x0000003a31107223 */ /* 0x040fe20000000010 */
[----:B------:R-:W-:Y:S01]  /*9340*/  FFMA R17, R49, R59, R17 ;  /* 0x0000003b31117223 */ /* 0x000fe20000000011 */
[----:B------:R-:W-:Y:S02]  /*9350*/  HADD2.F32 R61, -RZ, R83.H1_H1 ;  /* 0x30000053ff3d7230 */ /* 0x000fe40000004100 */
[C---:B------:R-:W-:Y:S01]  /*9360*/  FMUL R18, R47.reuse, R18 ;  /* 0x000000122f127220 */ /* 0x040fe20000400000 */
[C---:B------:R-:W-:Y:S01]  /*9370*/  FMUL R19, R47.reuse, R19 ;  /* 0x000000132f137220 */ /* 0x040fe20000400000 */
[--C-:B------:R-:W-:Y:S02]  /*9380*/  HADD2.F32 R64, -RZ, R84.reuse.H0_H0 ;  /* 0x20000054ff407230 */ /* 0x100fe40000004100 */
[----:B------:R-:W-:Y:S01]  /*9390*/  FMUL R22, R47, R22 ;  /* 0x000000162f167220 */ /* 0x000fe20000400000 */
[C---:B------:R-:W-:Y:S01]  /*93a0*/  FFMA R18, R49.reuse, R60, R18 ;  /* 0x0000003c31127223 */ /* 0x040fe20000000012 */
[----:B------:R-:W-:Y:S02]  /*93b0*/  HADD2.F32 R65, -RZ, R84.H1_H1 ;  /* 0x30000054ff417230 */ /* 0x000fe40000004100 */
[----:B------:R-:W-:Y:S01]  /*93c0*/  FFMA R19, R49, R61, R19 ;  /* 0x0000003d31137223 */ /* 0x000fe20000000013 */
[----:B------:R-:W-:Y:S01]  /*93d0*/  FMUL R23, R47, R23 ;  /* 0x000000172f177220 */ /* 0x000fe20000400000 */
[C---:B------:R-:W-:Y:S01]  /*93e0*/  FFMA R20, R49.reuse, R62, R20 ;  /* 0x0000003e31147223 */ /* 0x040fe20000000014 */
[C---:B------:R-:W-:Y:S01]  /*93f0*/  FFMA R21, R49.reuse, R63, R21 ;  /* 0x0000003f31157223 */ /* 0x040fe20000000015 */
[--C-:B------:R-:W-:Y:S02]  /*9400*/  HADD2.F32 R68, -RZ, R85.reuse.H0_H0 ;  /* 0x20000055ff447230 */ /* 0x100fe40000004100 */
[----:B------:R-:W-:Y:S01]  /*9410*/  FFMA R22, R49, R64, R22 ;  /* 0x0000004031167223 */ /* 0x000fe20000000016 */
[----:B------:R-:W-:Y:S02]  /*9420*/  HADD2.F32 R69, -RZ, R85.H1_H1 ;  /* 0x30000055ff457230 */ /* 0x000fe40000004100 */
[----:B------:R-:W-:Y:S01]  /*9430*/  FMUL R3, R47, R26 ;  /* 0x0000001a2f037220 */ /* 0x000fe20000400000 */
[----:B------:R-:W-:Y:S01]  /*9440*/  FFMA R23, R49, R65, R23 ;  /* 0x0000004131177223 */ /* 0x000fe20000000017 */
[----:B------:R-:W-:Y:S01]  /*9450*/  FMUL R27, R47, R27 ;  /* 0x0000001b2f1b7220 */ /* 0x000fe20000400000 */
[C---:B------:R-:W-:Y:S01]  /*9460*/  FFMA R0, R49.reuse, R66, R0 ;  /* 0x0000004231007223 */ /* 0x040fe20000000000 */
[----:B------:R-:W-:Y:S01]  /*9470*/  F2FP.F16.E4M3.UNPACK_B R87, R87.H1 ;  /* 0x00000057ff57723e */ /* 0x000fe200030006ff */
        /* <DEDUP_REMOVED lines=15> */
[----:B------:R-:W-:Y:S01]  /*9570*/  F2FP.SATFINITE.E4M3.F32.PACK_AB_MERGE_C R14, R15, R14, RZ ;  /* 0x0000000e0f0e723e */ /* 0x000fe200048070ff */
[----:B------:R-:W-:Y:S01]  /*9580*/  FFMA R28, R49, R74, R28 ;  /* 0x0000004a311c7223 */ /* 0x000fe2000000001c */
[----:B------:R-:W-:Y:S01]  /*9590*/  F2FP.SATFINITE.E4M3.F32.PACK_AB_MERGE_C R7, R19, R18, RZ ;  /* 0x000000121307723e */ /* 0x000fe200048070ff */
[C---:B------:R-:W-:Y:S01]  /*95a0*/  FFMA R29, R49.reuse, R75, R29 ;  /* 0x0000004b311d7223 */ /* 0x040fe2000000001d */
[----:B------:R-:W-:Y:S01]  /*95b0*/  FFMA R30, R49, R76, R30 ;  /* 0x0000004c311e7223 */ /* 0x000fe2000000001e */
[----:B------:R-:W-:Y:S01]  /*95c0*/  F2FP.SATFINITE.E4M3.F32.PACK_AB_MERGE_C R22, R23, R22, RZ ;  /* 0x000000161716723e */ /* 0x000fe200048070ff */
[----:B------:R-:W-:Y:S01]  /*95d0*/  FFMA R35, R49, R77, R35 ;  /* 0x0000004d31237223 */ /* 0x000fe20000000023 */
[----:B------:R-:W-:Y:S02]  /*95e0*/  F2FP.SATFINITE.E4M3.F32.PACK_AB_MERGE_C R6, R13, R12, R14 ;  /* 0x0000000c0d06723e */ /* 0x000fe4000480700e */
[----:B------:R-:W-:Y:S02]  /*95f0*/  F2FP.SATFINITE.E4M3.F32.PACK_AB_MERGE_C R7, R17, R16, R7 ;  /* 0x000000101107723e */ /* 0x000fe40004807007 */
[----:B------:R-:W-:Y:S02]  /*9600*/  F2FP.SATFINITE.E4M3.F32.PACK_AB_MERGE_C R20, R21, R20, R22 ;  /* 0x000000141514723e */ /* 0x000fe40004807016 */
[----:B------:R-:W-:Y:S01]  /*9610*/  F2FP.SATFINITE.E4M3.F32.PACK_AB_MERGE_C R3, R27, R3, RZ ;  /* 0x000000031b03723e */ /* 0x000fe200048070ff */
[----:B------:R1:W-:Y:S01]  /*9620*/  STS.128 [R100+UR49+0x5200], R4 ;  /* 0x0052000464007988 */ /* 0x0003e20008000c31 */
[----:B------:R-:W-:Y:S02]  /*9630*/  F2FP.SATFINITE.E4M3.F32.PACK_AB_MERGE_C R22, R31, R26, RZ ;  /* 0x0000001a1f16723e */ /* 0x000fe400048070ff */
[----:B------:R-:W-:Y:S02]  /*9640*/  F2FP.SATFINITE.E4M3.F32.PACK_AB_MERGE_C R23, R35, R30, RZ ;  /* 0x0000001e2317723e */ /* 0x000fe400048070ff */
[----:B------:R-:W-:Y:S02]  /*9650*/  F2FP.SATFINITE.E4M3.F32.PACK_AB_MERGE_C R21, R2, R0, R3 ;  /* 0x000000000215723e */ /* 0x000fe40004807003 */
[----:B------:R-:W-:Y:S02]  /*9660*/  F2FP.SATFINITE.E4M3.F32.PACK_AB_MERGE_C R22, R25, R24, R22 ;  /* 0x000000181916723e */ /* 0x000fe40004807016 */
[----:B------:R-:W-:Y:S02]  /*9670*/  F2FP.SATFINITE.E4M3.F32.PACK_AB_MERGE_C R23, R29, R28, R23 ;  /* 0x0000001c1d17723e */ /* 0x000fe40004807017 */
[----:B------:R-:W-:Y:S03]  /*9680*/  IADD3 R45, PT, PT, R45, 0x1, RZ ;  /* 0x000000012d2d7810 */ /* 0x000fe60007ffe0ff */
        /* <DEDUP_REMOVED lines=23> */
.L_x_141:
[----:B------:R-:W-:Y:S05]  /*9800*/  BSYNC.RECONVERGENT B0 ;  /* 0x0000000000007941 */ /* 0x000fea0003800200 */
.L_x_140:
[----:B------:R-:W-:Y:S01]  /*9810*/  BAR.SYNC.DEFER_BLOCKING 0x1, 0x80 ;  /* 0x0042000000007b1d */ /* 0x000fe20000010000 */
[----:B------:R-:W-:Y:S01]  /*9820*/  ISETP.NE.AND P2, PT, R110, RZ, PT ;  /* 0x000000ff6e00720c */ /* 0x000fe20003f45270 */
[----:B------:R-:W-:Y:S01]  /*9830*/  IMAD.IADD R15, R43, 0x1, R94 ;  /* 0x000000012b0f7824 */ /* 0x000fe200078e025e */
[----:B------:R-:W-:Y:S01]  /*9840*/  ISETP.NE.AND P0, PT, R112, 0x2, PT ;  /* 0x000000027000780c */ /* 0x000fe20003f05270 */
[----:B------:R-:W-:Y:S01]  /*9850*/  IMAD.IADD R14, R44, 0x1, R95 ;  /* 0x000000012c0e7824 */ /* 0x000fe200078e025f */
[----:B------:R-:W-:Y:S02]  /*9860*/  ISETP.NE.AND P1, PT, R45, 0x4, PT ;  /* 0x000000042d00780c */ /* 0x000fe40003f25270 */
[----:B------:R-:W-:Y:S02]  /*9870*/  SEL R2, RZ, 0x1, P0 ;  /* 0x00000001ff027807 */ /* 0x000fe40000000000 */
[----:B------:R-:W-:Y:S02]  /*9880*/  SEL R0, RZ, 0x1, P1 ;  /* 0x00000001ff007807 */ /* 0x000fe40000800000 */
[----:B------:R-:W-:Y:S02]  /*9890*/  LOP3.LUT R106, R106, R2, RZ, 0x3c, !PT ;  /* 0x000000026a6a7212 */ /* 0x000fe400078e3cff */
[----:B------:R-:W-:Y:S02]  /*98a0*/  LOP3.LUT R107, R107, R0, RZ, 0x3c, !PT ;  /* 0x000000006b6b7212 */ /* 0x000fe400078e3cff */
[----:B------:R-:W-:Y:S02]  /*98b0*/  @P2 R2UR UR36, R103 ;  /* 0x00000000672422ca */ /* 0x000fe400000e0000 */
[----:B------:R-:W-:Y:S02]  /*98c0*/  SEL R112, R112, RZ, P0 ;  /* 0x000000ff70707207 */ /* 0x000fe40000000000 */
[----:B------:R-:W-:Y:S01]  /*98d0*/  SEL R45, R45, RZ, P1 ;  /* 0x000000ff2d2d7207 */ /* 0x000fe20000800000 */
[----:B------:R-:W-:Y:S10]  /*98e0*/  @P2 BRA `(.L_x_142) ;  /* 0xffffffb800fc2947 */ /* 0x000ff4000383ffff */
[----:B------:R-:W-:Y:S05]  /*98f0*/  EXIT ;  /* 0x000000000000794d */ /* 0x000fea0003800000 */
.L_x_24:
[----:B--2---:R2:W4:Y:S02]  /*9900*/  SYNCS.PHASECHK.TRANS64.TRYWAIT P0, [R2+URZ+0x100], R3 ;  /* 0x00010003020075a7 */ /* 0x00452400080011ff */
[----:B----4-:R-:W-:Y:S05]  /*9910*/  @!P0 NANOSLEEP.SYNCS 0x989680 ;  /* 0x009896800000895d */ /* 0x010fea0003900000 */
[----:B------:R-:W4:Y:S02]  /*9920*/  @!P0 SYNCS.PHASECHK.TRANS64 P0, [R2+URZ+0x100], R3 ;  /* 0x00010003020085a7 */ /* 0x000f2400080010ff */
[----:B----4-:R-:W-:Y:S05]  /*9930*/  @!P0 BRA `(.L_x_24) ;  /* 0xfffffffc00f08947 */ /* 0x010fea000383ffff */
[----:B------:R-:W-:Y:S05]  /*9940*/  BRA `(.L_x_143) ;  /* 0xffffff7c00b07947 */ /* 0x000fea000383ffff */
.L_x_27:
[----:B------:R-:W-:-:S07]  /*9950*/  MOV R2, UR33 ;  /* 0x0000002100027c02 */ /* 0x000fce0008000f00 */
.L_x_144:
[----:B-1----:R1:W2:Y:S02]  /*9960*/  SYNCS.PHASECHK.TRANS64.TRYWAIT P0, [R2+URZ+0x20], R4 ;  /* 0x00002004020075a7 */ /* 0x0022a400080011ff */
[----:B--2---:R-:W-:Y:S05]  /*9970*/  @!P0 NANOSLEEP.SYNCS 0x989680 ;  /* 0x009896800000895d */ /* 0x004fea0003900000 */
[----:B------:R-:W2:Y:S02]  /*9980*/  @!P0 SYNCS.PHASECHK.TRANS64 P0, [R2+URZ+0x20], R4 ;  /* 0x00002004020085a7 */ /* 0x000ea400080010ff */
[----:B--2---:R-:W-:Y:S05]  /*9990*/  @!P0 BRA `(.L_x_144) ;  /* 0xfffffffc00f08947 */ /* 0x004fea000383ffff */
[----:B------:R-:W-:Y:S05]  /*99a0*/  BRA `(.L_x_26) ;  /* 0xffffff8000187947 */ /* 0x000fea000383ffff */
.L_x_34:
[----:B-1----:R-:W-:-:S07]  /*99b0*/  MOV R2, UR17 ;  /* 0x0000001100027c02 */ /* 0x002fce0008000f00 */
.L_x_145:
[----:B-1----:R1:W2:Y:S02]  /*99c0*/  SYNCS.PHASECHK.TRANS64.TRYWAIT P0, [R2+URZ+0x20], R4 ;  /* 0x00002004020075a7 */ /* 0x0022a400080011ff */
[----:B--2---:R-:W-:Y:S05]  /*99d0*/  @!P0 NANOSLEEP.SYNCS 0x989680 ;  /* 0x009896800000895d */ /* 0x004fea0003900000 */
[----:B------:R-:W2:Y:S02]  /*99e0*/  @!P0 SYNCS.PHASECHK.TRANS64 P0, [R2+URZ+0x20], R4 ;  /* 0x00002004020085a7 */ /* 0x000ea400080010ff */
[----:B--2---:R-:W-:Y:S05]  /*99f0*/  @!P0 BRA `(.L_x_145) ;  /* 0xfffffffc00f08947 */ /* 0x004fea000383ffff */
[----:B------:R-:W-:Y:S05]  /*9a00*/  BRA `(.L_x_33) ;  /* 0xffffff8000d47947 */ /* 0x000fea000383ffff */
.L_x_39:
[----:B-1----:R1:W2:Y:S02]  /*9a10*/  SYNCS.PHASECHK.TRANS64.TRYWAIT P0, [R2+URZ+0x90], R3 ;  /* 0x00009003020075a7 */ /* 0x0022a400080011ff */
[----:B--2---:R-:W-:Y:S05]  /*9a20*/  @!P0 NANOSLEEP.SYNCS 0x989680 ;  /* 0x009896800000895d */ /* 0x004fea0003900000 */
[----:B------:R-:W2:Y:S02]  /*9a30*/  @!P0 SYNCS.PHASECHK.TRANS64 P0, [R2+URZ+0x90], R3 ;  /* 0x00009003020085a7 */ /* 0x000ea400080010ff */
[----:B--2---:R-:W-:Y:S05]  /*9a40*/  @!P0 BRA `(.L_x_39) ;  /* 0xfffffffc00f08947 */ /* 0x004fea000383ffff */
[----:B------:R-:W-:Y:S05]  /*9a50*/  BRA `(.L_x_146) ;  /* 0xffffff8400787947 */ /* 0x000fea000383ffff */
.L_x_43:
[----:B---3--:R-:W-:-:S07]  /*9a60*/  MOV R0, UR4 ;  /* 0x0000000400007c02 */ /* 0x008fce0008000f00 */
.L_x_147:
[----:B-1----:R1:W2:Y:S02]  /*9a70*/  SYNCS.PHASECHK.TRANS64.TRYWAIT P0, [R0+URZ], R2 ;  /* 0x00000002000075a7 */ /* 0x0022a400080011ff */
[----:B--2---:R-:W-:Y:S05]  /*9a80*/  @!P0 NANOSLEEP.SYNCS 0x989680 ;  /* 0x009896800000895d */ /* 0x004fea0003900000 */
[----:B------:R-:W2:Y:S02]  /*9a90*/  @!P0 SYNCS.PHASECHK.TRANS64 P0, [R0+URZ], R2 ;  /* 0x00000002000085a7 */ /* 0x000ea400080010ff */
[----:B--2---:R-:W-:Y:S05]  /*9aa0*/  @!P0 BRA `(.L_x_147) ;  /* 0xfffffffc00f08947 */ /* 0x004fea000383ffff */
[----:B------:R-:W-:Y:S05]  /*9ab0*/  BRA `(.L_x_148) ;  /* 0xffffff8800e87947 */ /* 0x000fea000383ffff */
.L_x_44:
[----:B---3--:R-:W-:-:S07]  /*9ac0*/  MOV R0, UR4 ;  /* 0x0000000400007c02 */ /* 0x008fce0008000f00 */
.L_x_149:
[----:B-1----:R1:W2:Y:S02]  /*9ad0*/  SYNCS.PHASECHK.TRANS64.TRYWAIT P0, [R0+URZ], R3 ;  /* 0x00000003000075a7 */ /* 0x0022a400080011ff */
[----:B--2---:R-:W-:Y:S05]  /*9ae0*/  @!P0 NANOSLEEP.SYNCS 0x989680 ;  /* 0x009896800000895d */ /* 0x004fea0003900000 */
[----:B------:R-:W2:Y:S02]  /*9af0*/  @!P0 SYNCS.PHASECHK.TRANS64 P0, [R0+URZ], R3 ;  /* 0x00000003000085a7 */ /* 0x000ea400080010ff */
[----:B--2---:R-:W-:Y:S05]  /*9b00*/  @!P0 BRA `(.L_x_149) ;  /* 0xfffffffc00f08947 */ /* 0x004fea000383ffff */
[----:B------:R-:W-:Y:S05]  /*9b10*/  BRA `(.L_x_150) ;  /* 0xffffff8800f47947 */ /* 0x000fea000383ffff */
.L_x_45:
[----:B---3--:R-:W-:-:S07]  /*9b20*/  MOV R0, UR4 ;  /* 0x0000000400007c02 */ /* 0x008fce0008000f00 */
.L_x_151:
[----:B-1----:R1:W2:Y:S02]  /*9b30*/  SYNCS.PHASECHK.TRANS64.TRYWAIT P0, [R0+URZ], R3 ;  /* 0x00000003000075a7 */ /* 0x0022a400080011ff */
[----:B--2---:R-:W-:Y:S05]  /*9b40*/  @!P0 NANOSLEEP.SYNCS 0x989680 ;  /* 0x009896800000895d */ /* 0x004fea0003900000 */
[----:B------:R-:W2:Y:S02]  /*9b50*/  @!P0 SYNCS.PHASECHK.TRANS64 P0, [R0+URZ], R3 ;  /* 0x00000003000085a7 */ /* 0x000ea400080010ff */
[----:B--2---:R-:W-:Y:S05]  /*9b60*/  @!P0 BRA `(.L_x_151) ;  /* 0xfffffffc00f08947 */ /* 0x004fea000383ffff */
[----:B------:R-:W-:Y:S05]  /*9b70*/  BRA `(.L_x_152) ;  /* 0xffffff8c00007947 */ /* 0x000fea000383ffff */
.L_x_48:
[----:B-1----:R1:W2:Y:S02]  /*9b80*/  SYNCS.PHASECHK.TRANS64.TRYWAIT P0, [R0+URZ+0xf0], R4 ;  /* 0x0000f004000075a7 */ /* 0x0022a400080011ff */
[----:B--2---:R-:W-:Y:S05]  /*9b90*/  @!P0 NANOSLEEP.SYNCS 0x989680 ;  /* 0x009896800000895d */ /* 0x004fea0003900000 */
[----:B------:R-:W2:Y:S02]  /*9ba0*/  @!P0 SYNCS.PHASECHK.TRANS64 P0, [R0+URZ+0xf0], R4 ;  /* 0x0000f004000085a7 */ /* 0x000ea400080010ff */
[----:B--2---:R-:W-:Y:S05]  /*9bb0*/  @!P0 BRA `(.L_x_48) ;  /* 0xfffffffc00f08947 */ /* 0x004fea000383ffff */
[----:B------:R-:W-:Y:S05]  /*9bc0*/  BRA `(.L_x_153) ;  /* 0xffffff8c00607947 */ /* 0x000fea000383ffff */
.L_x_49:
[----:B------:R-:W-:-:S07]  /*9bd0*/  MOV R0, UR5 ;  /* 0x0000000500007c02 */ /* 0x000fce0008000f00 */
.L_x_154:
[----:B-1----:R1:W2:Y:S02]  /*9be0*/  SYNCS.PHASECHK.TRANS64.TRYWAIT P0, [R0+URZ+0xa0], R5 ;  /* 0x0000a005000075a7 */ /* 0x0022a400080011ff */
[----:B--2---:R-:W-:Y:S05]  /*9bf0*/  @!P0 NANOSLEEP.SYNCS 0x989680 ;  /* 0x009896800000895d */ /* 0x004fea0003900000 */
[----:B------:R-:W2:Y:S02]  /*9c00*/  @!P0 SYNCS.PHASECHK.TRANS64 P0, [R0+URZ+0xa0], R5 ;  /* 0x0000a005000085a7 */ /* 0x000ea400080010ff */
[----:B--2---:R-:W-:Y:S05]  /*9c10*/  @!P0 BRA `(.L_x_154) ;  /* 0xfffffffc00f08947 */ /* 0x004fea000383ffff */
[----:B------:R-:W-:Y:S05]  /*9c20*/  BRA `(.L_x_155) ;  /* 0xffffff8c00707947 */ /* 0x000fea000383ffff */
.L_x_50:
[----:B-1----:R1:W2:Y:S02]  /*9c30*/  SYNCS.PHASECHK.TRANS64.TRYWAIT P1, [R0+URZ+0x90], R4 ;  /* 0x00009004000075a7 */ /* 0x0022a400080211ff */
[----:B--2---:R-:W-:Y:S05]  /*9c40*/  @!P1 NANOSLEEP.SYNCS 0x989680 ;  /* 0x009896800000995d */ /* 0x004fea0003900000 */
[----:B------:R-:W2:Y:S02]  /*9c50*/  @!P1 SYNCS.PHASECHK.TRANS64 P1, [R0+URZ+0x90], R4 ;  /* 0x00009004000095a7 */ /* 0x000ea400080210ff */
[----:B--2---:R-:W-:Y:S05]  /*9c60*/  @!P1 BRA `(.L_x_50) ;  /* 0xfffffffc00f09947 */ /* 0x004fea000383ffff */
[----:B------:R-:W-:Y:S05]  /*9c70*/  BRA `(.L_x_156) ;  /* 0xffffff8c00a07947 */ /* 0x000fea000383ffff */
.L_x_53:
[----:B------:R-:W-:-:S07]  /*9c80*/  MOV R0, UR5 ;  /* 0x0000000500007c02 */ /* 0x000fce0008000f00 */
.L_x_157:
[----:B-1----:R1:W2:Y:S02]  /*9c90*/  SYNCS.PHASECHK.TRANS64.TRYWAIT P0, [R0+URZ+0xa0], R2 ;  /* 0x0000a002000075a7 */ /* 0x0022a400080011ff */
[----:B--2---:R-:W-:Y:S05]  /*9ca0*/  @!P0 NANOSLEEP.SYNCS 0x989680 ;  /* 0x009896800000895d */ /* 0x004fea0003900000 */
[----:B------:R-:W2:Y:S02]  /*9cb0*/  @!P0 SYNCS.PHASECHK.TRANS64 P0, [R0+URZ+0xa0], R2 ;  /* 0x0000a002000085a7 */ /* 0x000ea400080010ff */
[----:B--2---:R-:W-:Y:S05]  /*9cc0*/  @!P0 BRA `(.L_x_157) ;  /* 0xfffffffc00f08947 */ /* 0x004fea000383ffff */
[----:B------:R-:W-:Y:S05]  /*9cd0*/  BRA `(.L_x_52) ;  /* 0xffffff8c00f47947 */ /* 0x000fea000383ffff */
.L_x_62:
[----:B-1----:R-:W-:-:S04]  /*9ce0*/  MOV R4, UR6 ;  /* 0x0000000600047c02 */ /* 0x002fc80008000f00 */
[----:B------:R1:W2:Y:S03]  /*9cf0*/  SYNCS.PHASECHK.TRANS64.TRYWAIT P0, [R4+URZ+0x8], R5 ;  /* 0x00000805040075a7 */ /* 0x0002a600080011ff */
[----:B--2---:R-:W-:Y:S05]  /*9d00*/  @!P0 NANOSLEEP.SYNCS 0x989680 ;  /* 0x009896800000895d */ /* 0x004fea0003900000 */
[----:B------:R-:W2:Y:S02]  /*9d10*/  @!P0 SYNCS.PHASECHK.TRANS64 P0, [R4+URZ+0x8], R5 ;  /* 0x00000805040085a7 */ /* 0x000ea400080010ff */
[----:B--2---:R-:W-:Y:S05]  /*9d20*/  @!P0 BRA `(.L_x_62) ;  /* 0xfffffffc00ec8947 */ /* 0x004fea000383ffff */
[----:B------:R-:W-:Y:S05]  /*9d30*/  BRA `(.L_x_61) ;  /* 0xffffff9000a87947 */ /* 0x000fea000383ffff */
.L_x_64:
[----:B------:R-:W-:Y:S01]  /*9d40*/  BSSY B0, `(.L_x_158) ;  /* 0x0000006000007945 */ /* 0x000fe20003800000 */
[----:B------:R-:W-:-:S07]  /*9d50*/  MOV R15, 0xffffffff ;  /* 0xffffffff000f7802 */ /* 0x000fce0000000f00 */
[----:B-1---5:R-:W-:Y:S05]  /*9d60*/  WARPSYNC.COLLECTIVE R15, `(.L_x_159) ;  /* 0x000000000f0c7348 */ /* 0x022fea0003c00000 */
[----:B------:R-:W-:Y:S02]  /*9d70*/  ELECT P6, UR79, PT ;  /* 0x00000000004f782f */ /* 0x000fe400038c0000 */
[----:B------:R-:W-:Y:S01]  /*9d80*/  MOV R14, UR79 ;  /* 0x0000004f000e7c02 */ /* 0x000fe20008000f00 */
[----:B-1---5:R-:W-:Y:S10]  /*9d90*/  ENDCOLLECTIVE ;  /* 0x000000000000791b */ /* 0x022ff40003800000 */
.L_x_159:
[----:B------:R-:W-:Y:S05]  /*9da0*/  BSYNC B0 ;  /* 0x0000000000007941 */ /* 0x000fea0003800000 */
.L_x_158:
[----:B------:R-:W-:Y:S05]  /*9db0*/  BRA `(.L_x_160) ;  /* 0xffffff9000d87947 */ /* 0x000fea000383ffff */
.L_x_66:
[----:B-1----:R-:W-:-:S04]  /*9dc0*/  MOV R2, UR6 ;  /* 0x0000000600027c02 */ /* 0x002fc80008000f00 */
[----:B------:R1:W2:Y:S03]  /*9dd0*/  SYNCS.PHASECHK.TRANS64.TRYWAIT P0, [R2+URZ+0x8], R3 ;  /* 0x00000803020075a7 */ /* 0x0002a600080011ff */
[----:B--2---:R-:W-:Y:S05]  /*9de0*/  @!P0 NANOSLEEP.SYNCS 0x989680 ;  /* 0x009896800000895d */ /* 0x004fea0003900000 */
[----:B------:R-:W2:Y:S02]  /*9df0*/  @!P0 SYNCS.PHASECHK.TRANS64 P0, [R2+URZ+0x8], R3 ;  /* 0x00000803020085a7 */ /* 0x000ea400080010ff */
[----:B--2---:R-:W-:Y:S05]  /*9e00*/  @!P0 BRA `(.L_x_66) ;  /* 0xfffffffc00ec8947 */ /* 0x004fea000383ffff */
[----:B------:R-:W-:Y:S05]  /*9e10*/  BRA `(.L_x_65) ;  /* 0xffffff9000dc7947 */ /* 0x000fea000383ffff */
.L_x_67:
[----:B-1----:R1:W2:Y:S02]  /*9e20*/  SYNCS.PHASECHK.TRANS64.TRYWAIT P0, [R0+URZ+0x90], R4 ;  /* 0x00009004000075a7 */ /* 0x0022a400080011ff */
[----:B--2---:R-:W-:Y:S05]  /*9e30*/  @!P0 NANOSLEEP.SYNCS 0x989680 ;  /* 0x009896800000895d */ /* 0x004fea0003900000 */
[----:B------:R-:W2:Y:S02]  /*9e40*/  @!P0 SYNCS.PHASECHK.TRANS64 P0, [R0+URZ+0x90], R4 ;  /* 0x00009004000085a7 */ /* 0x000ea400080010ff */
[----:B--2---:R-:W-:Y:S05]  /*9e50*/  @!P0 BRA `(.L_x_67) ;  /* 0xfffffffc00f08947 */ /* 0x004fea000383ffff */
[----:B------:R-:W-:Y:S05]  /*9e60*/  BRA `(.L_x_161) ;  /* 0xffffff9400b87947 */ /* 0x000fea000383ffff */
.L_x_69:
[----:B------:R-:W-:-:S07]  /*9e70*/  MOV R0, UR10 ;  /* 0x0000000a00007c02 */ /* 0x000fce0008000f00 */
.L_x_162:
[----:B-1----:R1:W2:Y:S02]  /*9e80*/  SYNCS.PHASECHK.TRANS64.TRYWAIT P0, [R0+URZ+0xd0], R4 ;  /* 0x0000d004000075a7 */ /* 0x0022a400080011ff */
[----:B--2---:R-:W-:Y:S05]  /*9e90*/  @!P0 NANOSLEEP.SYNCS 0x989680 ;  /* 0x009896800000895d */ /* 0x004fea0003900000 */
[----:B------:R-:W2:Y:S02]  /*9ea0*/  @!P0 SYNCS.PHASECHK.TRANS64 P0, [R0+URZ+0xd0], R4 ;  /* 0x0000d004000085a7 */ /* 0x000ea400080010ff */
[----:B--2---:R-:W-:Y:S05]  /*9eb0*/  @!P0 BRA `(.L_x_162) ;  /* 0xfffffffc00f08947 */ /* 0x004fea000383ffff */
[----:B------:R-:W-:Y:S05]  /*9ec0*/  BRA `(.L_x_163) ;  /* 0xffffff9800047947 */ /* 0x000fea000383ffff */
.L_x_72:
[----:B------:R-:W-:Y:S07]  /*9ed0*/  MOV R0, UR9 ;  /* 0x0000000900007c02 */ /* 0x000fee0008000f00 */
.L_x_164:
[----:B-1----:R1:W2:Y:S02]  /*9ee0*/  SYNCS.PHASECHK.TRANS64.TRYWAIT P0, [R0+URZ], R4 ;  /* 0x00000004000075a7 */ /* 0x0022a400080011ff */
[----:B--2---:R-:W-:Y:S05]  /*9ef0*/  @!P0 NANOSLEEP.SYNCS 0x989680 ;  /* 0x009896800000895d */ /* 0x004fea0003900000 */
[----:B------:R-:W2:Y:S02]  /*9f00*/  @!P0 SYNCS.PHASECHK.TRANS64 P0, [R0+URZ], R4 ;  /* 0x00000004000085a7 */ /* 0x000ea400080010ff */
[----:B--2---:R-:W-:Y:S05]  /*9f10*/  @!P0 BRA `(.L_x_164) ;  /* 0xfffffffc00f08947 */ /* 0x004fea000383ffff */
[----:B------:R-:W-:Y:S05]  /*9f20*/  BRA `(.L_x_71) ;  /* 0xffffff9800187947 */ /* 0x000fea000383ffff */
.L_x_76:
[----:B-1----:R-:W-:-:S07]  /*9f30*/  MOV R0, UR7 ;  /* 0x0000000700007c02 */ /* 0x002fce0008000f00 */
.L_x_165:
[----:B-1----:R1:W2:Y:S02]  /*9f40*/  SYNCS.PHASECHK.TRANS64.TRYWAIT P0, [R0+URZ], R2 ;  /* 0x00000002000075a7 */ /* 0x0022a400080011ff */
[----:B--2---:R-:W-:Y:S05]  /*9f50*/  @!P0 NANOSLEEP.SYNCS 0x989680 ;  /* 0x009896800000895d */ /* 0x004fea0003900000 */
[----:B------:R-:W2:Y:S02]  /*9f60*/  @!P0 SYNCS.PHASECHK.TRANS64 P0, [R0+URZ], R2 ;  /* 0x00000002000085a7 */ /* 0x000ea400080010ff */
[----:B--2---:R-:W-:Y:S05]  /*9f70*/  @!P0 BRA `(.L_x_165) ;  /* 0xfffffffc00f08947 */ /* 0x004fea000383ffff */
[----:B------:R-:W-:Y:S05]  /*9f80*/  BRA `(.L_x_166) ;  /* 0xffffff9800e47947 */ /* 0x000fea000383ffff */
.L_x_77:
[----:B------:R-:W-:-:S07]  /*9f90*/  MOV R0, UR7 ;  /* 0x0000000700007c02 */ /* 0x000fce0008000f00 */
.L_x_167:
[----:B-1----:R1:W2:Y:S02]  /*9fa0*/  SYNCS.PHASECHK.TRANS64.TRYWAIT P0, [R0+URZ], R3 ;  /* 0x00000003000075a7 */ /* 0x0022a400080011ff */
[----:B--2---:R-:W-:Y:S05]  /*9fb0*/  @!P0 NANOSLEEP.SYNCS 0x989680 ;  /* 0x009896800000895d */ /* 0x004fea0003900000 */
[----:B------:R-:W2:Y:S02]  /*9fc0*/  @!P0 SYNCS.PHASECHK.TRANS64 P0, [R0+URZ], R3 ;  /* 0x00000003000085a7 */ /* 0x000ea400080010ff */
[----:B--2---:R-:W-:Y:S05]  /*9fd0*/  @!P0 BRA `(.L_x_167) ;  /* 0xfffffffc00f08947 */ /* 0x004fea000383ffff */
[----:B------:R-:W-:Y:S05]  /*9fe0*/  BRA `(.L_x_168) ;  /* 0xffffff9800f07947 */ /* 0x000fea000383ffff */
.L_x_78:
[----:B------:R-:W-:-:S07]  /*9ff0*/  MOV R0, UR7 ;  /* 0x0000000700007c02 */ /* 0x000fce0008000f00 */
.L_x_169:
[----:B-1----:R1:W2:Y:S02]  /*a000*/  SYNCS.PHASECHK.TRANS64.TRYWAIT P0, [R0+URZ], R3 ;  /* 0x00000003000075a7 */ /* 0x0022a400080011ff */
[----:B--2---:R-:W-:Y:S05]  /*a010*/  @!P0 NANOSLEEP.SYNCS 0x989680 ;  /* 0x009896800000895d */ /* 0x004fea0003900000 */
[----:B------:R-:W2:Y:S02]  /*a020*/  @!P0 SYNCS.PHASECHK.TRANS64 P0, [R0+URZ], R3 ;  /* 0x00000003000085a7 */ /* 0x000ea400080010ff */
[----:B--2---:R-:W-:Y:S05]  /*a030*/  @!P0 BRA `(.L_x_169) ;  /* 0xfffffffc00f08947 */ /* 0x004fea000383ffff */
[----:B------:R-:W-:Y:S05]  /*a040*/  BRA `(.L_x_170) ;  /* 0xffffff9800fc7947 */ /* 0x000fea000383ffff */
.L_x_81:
[----:B------:R-:W-:-:S07]  /*a050*/  MOV R0, UR8 ;  /* 0x0000000800007c02 */ /* 0x000fce0008000f00 */
.L_x_171:
[----:B-1----:R1:W2:Y:S02]  /*a060*/  SYNCS.PHASECHK.TRANS64.TRYWAIT P1, [R0+URZ+0x110], R2 ;  /* 0x00011002000075a7 */ /* 0x0022a400080211ff */
[----:B--2---:R-:W-:Y:S05]  /*a070*/  @!P1 NANOSLEEP.SYNCS 0x989680 ;  /* 0x009896800000995d */ /* 0x004fea0003900000 */
[----:B------:R-:W2:Y:S02]  /*a080*/  @!P1 SYNCS.PHASECHK.TRANS64 P1, [R0+URZ+0x110], R2 ;  /* 0x00011002000095a7 */ /* 0x000ea400080210ff */
[----:B--2---:R-:W-:Y:S05]  /*a090*/  @!P1 BRA `(.L_x_171) ;  /* 0xfffffffc00f09947 */ /* 0x004fea000383ffff */
[----:B------:R-:W-:Y:S05]  /*a0a0*/  BRA `(.L_x_172) ;  /* 0xffffff9c00487947 */ /* 0x000fea000383ffff */
.L_x_86:
[----:B--2---:R2:W4:Y:S02]  /*a0b0*/  SYNCS.PHASECHK.TRANS64.TRYWAIT P0, [R0+URZ+0x90], R2 ;  /* 0x00009002000075a7 */ /* 0x00452400080011ff */
[----:B----4-:R-:W-:Y:S05]  /*a0c0*/  @!P0 NANOSLEEP.SYNCS 0x989680 ;  /* 0x009896800000895d */ /* 0x010fea0003900000 */
[----:B------:R-:W4:Y:S02]  /*a0d0*/  @!P0 SYNCS.PHASECHK.TRANS64 P0, [R0+URZ+0x90], R2 ;  /* 0x00009002000085a7 */ /* 0x000f2400080010ff */
[----:B----4-:R-:W-:Y:S05]  /*a0e0*/  @!P0 BRA `(.L_x_86) ;  /* 0xfffffffc00f08947 */ /* 0x010fea000383ffff */
[----:B------:R-:W-:Y:S05]  /*a0f0*/  BRA `(.L_x_173) ;  /* 0xffffffa0005c7947 */ /* 0x000fea000383ffff */
.L_x_89:
[----:B------:R-:W-:Y:S07]  /*a100*/  MOV R0, UR7 ;  /* 0x0000000700007c02 */ /* 0x000fee0008000f00 */
.L_x_174:
[----:B--2---:R2:W4:Y:S02]  /*a110*/  SYNCS.PHASECHK.TRANS64.TRYWAIT P0, [R0+URZ+0x88], R2 ;  /* 0x00008802000075a7 */ /* 0x00452400080011ff */
[----:B----4-:R-:W-:Y:S05]  /*a120*/  @!P0 NANOSLEEP.SYNCS 0x989680 ;  /* 0x009896800000895d */ /* 0x010fea0003900000 */
[----:B------:R-:W4:Y:S02]  /*a130*/  @!P0 SYNCS.PHASECHK.TRANS64 P0, [R0+URZ+0x88], R2 ;  /* 0x00008802000085a7 */ /* 0x000f2400080010ff */
[----:B----4-:R-:W-:Y:S05]  /*a140*/  @!P0 BRA `(.L_x_174) ;  /* 0xfffffffc00f08947 */ /* 0x010fea000383ffff */
[----:B------:R-:W-:Y:S05]  /*a150*/  BRA `(.L_x_88) ;  /* 0xffffffa4003c7947 */ /* 0x000fea000383ffff */
.L_x_92:
[----:B------:R-:W-:Y:S07]  /*a160*/  MOV R0, UR7 ;  /* 0x0000000700007c02 */ /* 0x000fee0008000f00 */
.L_x_175:
[----:B-1----:R1:W2:Y:S02]  /*a170*/  SYNCS.PHASECHK.TRANS64.TRYWAIT P0, [R0+URZ+0x60], R14 ;  /* 0x0000600e000075a7 */ /* 0x0022a400080011ff */
[----:B--2---:R-:W-:Y:S05]  /*a180*/  @!P0 NANOSLEEP.SYNCS 0x989680 ;  /* 0x009896800000895d */ /* 0x004fea0003900000 */
[----:B------:R-:W2:Y:S02]  /*a190*/  @!P0 SYNCS.PHASECHK.TRANS64 P0, [R0+URZ+0x60], R14 ;  /* 0x0000600e000085a7 */ /* 0x000ea400080010ff */
[----:B--2---:R-:W-:Y:S05]  /*a1a0*/  @!P0 BRA `(.L_x_175) ;  /* 0xfffffffc00f08947 */ /* 0x004fea000383ffff */
[----:B------:R-:W-:Y:S05]  /*a1b0*/  BRA `(.L_x_176) ;  /* 0xffffffa400b47947 */ /* 0x000fea000383ffff */
.L_x_93:
[----:B------:R-:W-:Y:S07]  /*a1c0*/  MOV R0, UR7 ;  /* 0x0000000700007c02 */ /* 0x000fee0008000f00 */
.L_x_177:
[----:B-1----:R1:W2:Y:S02]  /*a1d0*/  SYNCS.PHASECHK.TRANS64.TRYWAIT P0, [R0+URZ+0x68], R14 ;  /* 0x0000680e000075a7 */ /* 0x0022a400080011ff */
[----:B--2---:R-:W-:Y:S05]  /*a1e0*/  @!P0 NANOSLEEP.SYNCS 0x989680 ;  /* 0x009896800000895d */ /* 0x004fea0003900000 */
[----:B------:R-:W2:Y:S02]  /*a1f0*/  @!P0 SYNCS.PHASECHK.TRANS64 P0, [R0+URZ+0x68], R14 ;  /* 0x0000680e000085a7 */ /* 0x000ea400080010ff */
[----:B--2---:R-:W-:Y:S05]  /*a200*/  @!P0 BRA `(.L_x_177) ;  /* 0xfffffffc00f08947 */ /* 0x004fea000383ffff */
[----:B------:R-:W-:Y:S05]  /*a210*/  BRA `(.L_x_178) ;  /* 0xffffffa8000c7947 */ /* 0x000fea000383ffff */
.L_x_94:
[----:B------:R-:W-:Y:S07]  /*a220*/  MOV R0, UR7 ;  /* 0x0000000700007c02 */ /* 0x000fee0008000f00 */
.L_x_179:
[----:B-1----:R1:W2:Y:S02]  /*a230*/  SYNCS.PHASECHK.TRANS64.TRYWAIT P0, [R0+URZ+0x70], R14 ;  /* 0x0000700e000075a7 */ /* 0x0022a400080011ff */
[----:B--2---:R-:W-:Y:S05]  /*a240*/  @!P0 NANOSLEEP.SYNCS 0x989680 ;  /* 0x009896800000895d */ /* 0x004fea0003900000 */
[----:B------:R-:W2:Y:S02]  /*a250*/  @!P0 SYNCS.PHASECHK.TRANS64 P0, [R0+URZ+0x70], R14 ;  /* 0x0000700e000085a7 */ /* 0x000ea400080010ff */
[----:B--2---:R-:W-:Y:S05]  /*a260*/  @!P0 BRA `(.L_x_179) ;  /* 0xfffffffc00f08947 */ /* 0x004fea000383ffff */
[----:B------:R-:W-:Y:S05]  /*a270*/  BRA `(.L_x_180) ;  /* 0xffffffa800687947 */ /* 0x000fea000383ffff */
.L_x_95:
[----:B------:R-:W-:Y:S07]  /*a280*/  MOV R0, UR7 ;  /* 0x0000000700007c02 */ /* 0x000fee0008000f00 */
.L_x_181:
[----:B-1----:R1:W2:Y:S02]  /*a290*/  SYNCS.PHASECHK.TRANS64.TRYWAIT P0, [R0+URZ+0x78], R14 ;  /* 0x0000780e000075a7 */ /* 0x0022a400080011ff */
[----:B--2---:R-:W-:Y:S05]  /*a2a0*/  @!P0 NANOSLEEP.SYNCS 0x989680 ;  /* 0x009896800000895d */ /* 0x004fea0003900000 */
[----:B------:R-:W2:Y:S02]  /*a2b0*/  @!P0 SYNCS.PHASECHK.TRANS64 P0, [R0+URZ+0x78], R14 ;  /* 0x0000780e000085a7 */ /* 0x000ea400080010ff */
[----:B--2---:R-:W-:Y:S05]  /*a2c0*/  @!P0 BRA `(.L_x_181) ;  /* 0xfffffffc00f08947 */ /* 0x004fea000383ffff */
[----:B------:R-:W-:Y:S05]  /*a2d0*/  BRA `(.L_x_182) ;  /* 0xffffffac00087947 */ /* 0x000fea000383ffff */
.L_x_97:
[----:B------:R-:W-:-:S07]  /*a2e0*/  MOV R0, UR7 ;  /* 0x0000000700007c02 */ /* 0x000fce0008000f00 */
.L_x_183:
[----:B-1----:R1:W4:Y:S02]  /*a2f0*/  SYNCS.PHASECHK.TRANS64.TRYWAIT P0, [R0+URZ+0x60], R2 ;  /* 0x00006002000075a7 */ /* 0x00232400080011ff */
[----:B----4-:R-:W-:Y:S05]  /*a300*/  @!P0 NANOSLEEP.SYNCS 0x989680 ;  /* 0x009896800000895d */ /* 0x010fea0003900000 */
[----:B------:R-:W4:Y:S02]  /*a310*/  @!P0 SYNCS.PHASECHK.TRANS64 P0, [R0+URZ+0x60], R2 ;  /* 0x00006002000085a7 */ /* 0x000f2400080010ff */
[----:B----4-:R-:W-:Y:S05]  /*a320*/  @!P0 BRA `(.L_x_183) ;  /* 0xfffffffc00f08947 */ /* 0x010fea000383ffff */
[----:B------:R-:W-:Y:S05]  /*a330*/  BRA `(.L_x_184) ;  /* 0xffffffac00907947 */ /* 0x000fea000383ffff */
.L_x_98:
[----:B-1----:R-:W-:-:S07]  /*a340*/  MOV R0, UR7 ;  /* 0x0000000700007c02 */ /* 0x002fce0008000f00 */
.L_x_185:
[----:B-1----:R1:W4:Y:S02]  /*a350*/  SYNCS.PHASECHK.TRANS64.TRYWAIT P0, [R0+URZ+0x68], R2 ;  /* 0x00006802000075a7 */ /* 0x00232400080011ff */
[----:B----4-:R-:W-:Y:S05]  /*a360*/  @!P0 NANOSLEEP.SYNCS 0x989680 ;  /* 0x009896800000895d */ /* 0x010fea0003900000 */
[----:B------:R-:W4:Y:S02]  /*a370*/  @!P0 SYNCS.PHASECHK.TRANS64 P0, [R0+URZ+0x68], R2 ;  /* 0x00006802000085a7 */ /* 0x000f2400080010ff */
[----:B----4-:R-:W-:Y:S05]  /*a380*/  @!P0 BRA `(.L_x_185) ;  /* 0xfffffffc00f08947 */ /* 0x010fea000383ffff */
[----:B------:R-:W-:Y:S05]  /*a390*/  BRA `(.L_x_186) ;  /* 0xffffffac00807947 */ /* 0x000fea000383ffff */
.L_x_99:
[----:B-1----:R-:W-:-:S07]  /*a3a0*/  MOV R0, UR7 ;  /* 0x0000000700007c02 */ /* 0x002fce0008000f00 */
.L_x_187:
[----:B-1----:R1:W4:Y:S02]  /*a3b0*/  SYNCS.PHASECHK.TRANS64.TRYWAIT P0, [R0+URZ+0x70], R2 ;  /* 0x00007002000075a7 */ /* 0x00232400080011ff */
[----:B----4-:R-:W-:Y:S05]  /*a3c0*/  @!P0 NANOSLEEP.SYNCS 0x989680 ;  /* 0x009896800000895d */ /* 0x010fea0003900000 */
[----:B------:R-:W4:Y:S02]  /*a3d0*/  @!P0 SYNCS.PHASECHK.TRANS64 P0, [R0+URZ+0x70], R2 ;  /* 0x00007002000085a7 */ /* 0x000f2400080010ff */
[----:B----4-:R-:W-:Y:S05]  /*a3e0*/  @!P0 BRA `(.L_x_187) ;  /* 0xfffffffc00f08947 */ /* 0x010fea000383ffff */
[----:B------:R-:W-:Y:S05]  /*a3f0*/  BRA `(.L_x_188) ;  /* 0xffffffac00707947 */ /* 0x000fea000383ffff */
.L_x_101:
[----:B--2---:R2:W3:Y:S02]  /*a400*/  SYNCS.PHASECHK.TRANS64.TRYWAIT P0, [R0+URZ+0x90], R2 ;  /* 0x00009002000075a7 */ /* 0x0044e400080011ff */
[----:B---3--:R-:W-:Y:S05]  /*a410*/  @!P0 NANOSLEEP.SYNCS 0x989680 ;  /* 0x009896800000895d */ /* 0x008fea0003900000 */
[----:B------:R-:W3:Y:S02]  /*a420*/  @!P0 SYNCS.PHASECHK.TRANS64 P0, [R0+URZ+0x90], R2 ;  /* 0x00009002000085a7 */ /* 0x000ee400080010ff */
[----:B---3--:R-:W-:Y:S05]  /*a430*/  @!P0 BRA `(.L_x_101) ;  /* 0xfffffffc00f08947 */ /* 0x008fea000383ffff */
[----:B------:R-:W-:Y:S05]  /*a440*/  BRA `(.L_x_189) ;  /* 0xffffffb000387947 */ /* 0x000fea000383ffff */
.L_x_112:
[----:B-1----:R1:W2:Y:S02]  /*a450*/  SYNCS.PHASECHK.TRANS64.TRYWAIT P1, [R3+URZ+0x40], R0 ;  /* 0x00004000030075a7 */ /* 0x0022a400080211ff */
[----:B--2---:R-:W-:Y:S05]  /*a460*/  @!P1 NANOSLEEP.SYNCS 0x989680 ;  /* 0x009896800000995d */ /* 0x004fea0003900000 */
[----:B------:R-:W2:Y:S02]  /*a470*/  @!P1 SYNCS.PHASECHK.TRANS64 P1, [R3+URZ+0x40], R0 ;  /* 0x00004000030095a7 */ /* 0x000ea400080210ff */
[----:B--2---:R-:W-:Y:S05]  /*a480*/  @!P1 BRA `(.L_x_112) ;  /* 0xfffffffc00f09947 */ /* 0x004fea000383ffff */
[----:B------:R-:W-:Y:S05]  /*a490*/  BRA `(.L_x_111) ;  /* 0xffffffbc00507947 */ /* 0x000fea000383ffff */
.L_x_114:
[----:B-1----:R1:W2:Y:S02]  /*a4a0*/  SYNCS.PHASECHK.TRANS64.TRYWAIT P0, [R111+URZ+0xb0], R4 ;  /* 0x0000b0046f0075a7 */ /* 0x0022a400080011ff */
[----:B--2---:R-:W-:Y:S05]  /*a4b0*/  @!P0 NANOSLEEP.SYNCS 0x989680 ;  /* 0x009896800000895d */ /* 0x004fea0003900000 */
[----:B------:R-:W2:Y:S02]  /*a4c0*/  @!P0 SYNCS.PHASECHK.TRANS64 P0, [R111+URZ+0xb0], R4 ;  /* 0x0000b0046f0085a7 */ /* 0x000ea400080010ff */
[----:B--2---:R-:W-:Y:S05]  /*a4d0*/  @!P0 BRA `(.L_x_114) ;  /* 0xfffffffc00f08947 */ /* 0x004fea000383ffff */
[----:B------:R-:W-:Y:S05]  /*a4e0*/  BRA `(.L_x_113) ;  /* 0xffffffbc00a47947 */ /* 0x000fea000383ffff */
.L_x_122:
[----:B--2---:R2:W3:Y:S02]  /*a4f0*/  SYNCS.PHASECHK.TRANS64.TRYWAIT P0, [R0+URZ+0x40], R3 ;  /* 0x00004003000075a7 */ /* 0x0044e400080011ff */
[----:B---3--:R-:W-:Y:S05]  /*a500*/  @!P0 NANOSLEEP.SYNCS 0x989680 ;  /* 0x009896800000895d */ /* 0x008fea0003900000 */
[----:B------:R-:W3:Y:S02]  /*a510*/  @!P0 SYNCS.PHASECHK.TRANS64 P0, [R0+URZ+0x40], R3 ;  /* 0x00004003000085a7 */ /* 0x000ee400080010ff */
[----:B---3--:R-:W-:Y:S05]  /*a520*/  @!P0 BRA `(.L_x_122) ;  /* 0xfffffffc00f08947 */ /* 0x008fea000383ffff */
[----:B------:R-:W-:Y:S05]  /*a530*/  BRA `(.L_x_121) ;  /* 0xffffffc800a87947 */ /* 0x000fea000383ffff */
.L_x_130:
[----:B--2---:R2:W3:Y:S02]  /*a540*/  SYNCS.PHASECHK.TRANS64.TRYWAIT P0, [R0+URZ+0x40], R4 ;  /* 0x00004004000075a7 */ /* 0x0044e400080011ff */
[----:B---3--:R-:W-:Y:S05]  /*a550*/  @!P0 NANOSLEEP.SYNCS 0x989680 ;  /* 0x009896800000895d */ /* 0x008fea0003900000 */
[----:B------:R-:W3:Y:S02]  /*a560*/  @!P0 SYNCS.PHASECHK.TRANS64 P0, [R0+URZ+0x40], R4 ;  /* 0x00004004000085a7 */ /* 0x000ee400080010ff */
[----:B---3--:R-:W-:Y:S05]  /*a570*/  @!P0 BRA `(.L_x_130) ;  /* 0xfffffffc00f08947 */ /* 0x008fea000383ffff */
[----:B------:R-:W-:Y:S05]  /*a580*/  BRA `(.L_x_129) ;  /* 0xffffffd400fc7947 */ /* 0x000fea000383ffff */
.L_x_138:
[----:B--2---:R2:W3:Y:S02]  /*a590*/  SYNCS.PHASECHK.TRANS64.TRYWAIT P0, [R0+URZ+0x40], R4 ;  /* 0x00004004000075a7 */ /* 0x0044e400080011ff */
[----:B---3--:R-:W-:Y:S05]  /*a5a0*/  @!P0 NANOSLEEP.SYNCS 0x989680 ;  /* 0x009896800000895d */ /* 0x008fea0003900000 */
[----:B------:R-:W3:Y:S02]  /*a5b0*/  @!P0 SYNCS.PHASECHK.TRANS64 P0, [R0+URZ+0x40], R4 ;  /* 0x00004004000085a7 */ /* 0x000ee400080010ff */
[----:B---3--:R-:W-:Y:S05]  /*a5c0*/  @!P0 BRA `(.L_x_138) ;  /* 0xfffffffc00f08947 */ /* 0x008fea000383ffff */
[----:B------:R-:W-:Y:S05]  /*a5d0*/  BRA `(.L_x_137) ;  /* 0xffffffe400587947 */ /* 0x000fea000383ffff */
        .weak           $__internal_0_$__cuda_sm10x_tcgen05_guardrail_trap_col_being_dealloced_not_returned_by_alloc
        .type           $__internal_0_$__cuda_sm10x_tcgen05_guardrail_trap_col_being_dealloced_not_returned_by_alloc,@function
        .size           $__internal_0_$__cuda_sm10x_tcgen05_guardrail_trap_col_being_dealloced_not_returned_by_alloc,($__internal_1_$__cuda_sm10x_tcgen05_guardrail_trap_phase_invalid_during_alloc - $__internal_0_$__cuda_sm10x_tcgen05_guardrail_trap_col_being_dealloced_not_returned_by_alloc)
$__internal_0_$__cuda_sm10x_tcgen05_guardrail_trap_col_being_dealloced_not_returned_by_alloc:
[----:B------:R-:W-:Y:S05]  /*a5e0*/  BPT.TRAP 0x1 ;  /* 0x000000040000795c */ /* 0x000fea0000300000 */
[----:B------:R-:W-:-:S04]  /*a5f0*/  HFMA2 R3, -RZ, RZ, 0, 0 ;  /* 0x00000000ff037431 */ /* 0x000fc800000001ff */
[----:B------:R-:W-:Y:S05]  /*a600*/  RET.REL.NODEC R2 `(_ZN7cutlass13device_kernelINS_4gemm6kernel13GemmUniversalIN4cute5tupleIJiiiiEEENS1_10collective13CollectiveMmaINS1_35MainloopSm100TmaUmmaWarpSpecializedILi4ELi2ELi4ENS5_IJNS4_1CILi2EEENSA_ILi1EEESC_EEEEENS5_IJNSA_ILi128EEENSA_ILi256EEENSA_ILi64EEEEEENS_12float_e4m3_tENS5_IJlSC_lEEESJ_SK_NS4_8TiledMMAINS4_8MMA_AtomIJNS4_10MMA_TraitsINS4_25SM100_MMA_F8F6F4_2x1SM_SSEJSJ_SJ_fSF_SG_NS4_17integral_constantINS4_4UMMA5MajorELSR_0EEESS_NSP_INSQ_7ScaleInELST_0EEESU_EEEEEENS4_6LayoutINS5_IJSC_SC_SC_EEENS5_IJNSA_ILi0EEESZ_SZ_EEEEENS5_IJNS4_10UnderscoreES12_S12_EEEEENS4_18SM100_TMA_2SM_LOADENS4_14ComposedLayoutINS4_7SwizzleILi2ELi4ELi3EEENS4_18smem_ptr_flag_bitsILi8EEENSX_INS5_IJNSA_ILi8EEESH_EEENS5_IJSH_SC_EEEEEEEvNS4_8identityES15_S1F_vS1G_EENS_8epilogue10collective18CollectiveEpilogueINS1I_23Sm100TmaWarpSpecializedILi4ELi2ELi32ELb0ELb0EEEJNS5_IJSH_SG_SH_EEENS5_IJNSX_ISH_SC_EENSX_INS5_IJNSA_ILi32EEESB_EEENS5_IJSC_SF_EEEEEEEESJ_SK_SJ_SK_NS1I_6fusion15FusionCallbacksIS1M_NS1U_17LinearCombinationISJ_fSJ_fLNS_15FloatRoundStyleE2EEES1N_S1T_JEEENS4_5SM1004TMEM4LOAD26SM100_TMEM_LOAD_32dp32b32xENS4_13SM90_TMA_LOADENS16_INS17_ILi1ELi4ELi3EEES1A_NSX_INS5_IJS1B_S1P_EEENS5_IJS1P_SC_EEEEEEENS4_39AutoVectorizingCopyWithAssumedAlignmentILi128EEENS4_14SM90_TMA_STOREES29_S2B_S2B_EEEvvEEEEvNT_6ParamsE) ;  /* 0xffffff58027c7950 */ /* 0x000fea0003c3ffff */
        .weak           $__internal_1_$__cuda_sm10x_tcgen05_guardrail_trap_phase_invalid_during_alloc
        .type           $__internal_1_$__cuda_sm10x_tcgen05_guardrail_trap_phase_invalid_during_alloc,@function
        .size           $__internal_1_$__cuda_sm10x_tcgen05_guardrail_trap_phase_invalid_during_alloc,($__internal_2_$__cuda_sm10x_tcgen05_guardrail_trap_unallocated_columns_being_dealloced - $__internal_1_$__cuda_sm10x_tcgen05_guardrail_trap_phase_invalid_during_alloc)
$__internal_1_$__cuda_sm10x_tcgen05_guardrail_trap_phase_invalid_during_alloc:
[----:B------:R-:W-:Y:S05]  /*a610*/  BPT.TRAP 0x1 ;  /* 0x000000040000795c */ /* 0x000fea0000300000 */
[----:B------:R-:W-:-:S04]  /*a620*/  MOV R3, 0x0 ;  /* 0x0000000000037802 */ /* 0x000fc80000000f00 */
[----:B------:R-:W-:Y:S05]  /*a630*/  RET.REL.NODEC R2 `(_ZN7cutlass13device_kernelINS_4gemm6kernel13GemmUniversalIN4cute5tupleIJiiiiEEENS1_10collective13CollectiveMmaINS1_35MainloopSm100TmaUmmaWarpSpecializedILi4ELi2ELi4ENS5_IJNS4_1CILi2EEENSA_ILi1EEESC_EEEEENS5_IJNSA_ILi128EEENSA_ILi256EEENSA_ILi64EEEEEENS_12float_e4m3_tENS5_IJlSC_lEEESJ_SK_NS4_8TiledMMAINS4_8MMA_AtomIJNS4_10MMA_TraitsINS4_25SM100_MMA_F8F6F4_2x1SM_SSEJSJ_SJ_fSF_SG_NS4_17integral_constantINS4_4UMMA5MajorELSR_0EEESS_NSP_INSQ_7ScaleInELST_0EEESU_EEEEEENS4_6LayoutINS5_IJSC_SC_SC_EEENS5_IJNSA_ILi0EEESZ_SZ_EEEEENS5_IJNS4_10UnderscoreES12_S12_EEEEENS4_18SM100_TMA_2SM_LOADENS4_14ComposedLayoutINS4_7SwizzleILi2ELi4ELi3EEENS4_18smem_ptr_flag_bitsILi8EEENSX_INS5_IJNSA_ILi8EEESH_EEENS5_IJSH_SC_EEEEEEEvNS4_8identityES15_S1F_vS1G_EENS_8epilogue10collective18CollectiveEpilogueINS1I_23Sm100TmaWarpSpecializedILi4ELi2ELi32ELb0ELb0EEEJNS5_IJSH_SG_SH_EEENS5_IJNSX_ISH_SC_EENSX_INS5_IJNSA_ILi32EEESB_EEENS5_IJSC_SF_EEEEEEEESJ_SK_SJ_SK_NS1I_6fusion15FusionCallbacksIS1M_NS1U_17LinearCombinationISJ_fSJ_fLNS_15FloatRoundStyleE2EEES1N_S1T_JEEENS4_5SM1004TMEM4LOAD26SM100_TMEM_LOAD_32dp32b32xENS4_13SM90_TMA_LOADENS16_INS17_ILi1ELi4ELi3EEES1A_NSX_INS5_IJS1B_S1P_EEENS5_IJS1P_SC_EEEEEEENS4_39AutoVectorizingCopyWithAssumedAlignmentILi128EEENS4_14SM90_TMA_STOREES29_S2B_S2B_EEEvvEEEEvNT_6ParamsE) ;  /* 0xffffff5802707950 */ /* 0x000fea0003c3ffff */
        .weak           $__internal_2_$__cuda_sm10x_tcgen05_guardrail_trap_unallocated_columns_being_dealloced
        .type           $__internal_2_$__cuda_sm10x_tcgen05_guardrail_trap_unallocated_columns_being_dealloced,@function
        .size           $__internal_2_$__cuda_sm10x_tcgen05_guardrail_trap_unallocated_columns_being_dealloced,(.L_x_191 - $__internal_2_$__cuda_sm10x_tcgen05_guardrail_trap_unallocated_columns_being_dealloced)
$__internal_2_$__cuda_sm10x_tcgen05_guardrail_trap_unallocated_columns_being_dealloced:
[----:B------:R-:W-:Y:S05]  /*a640*/  BPT.TRAP 0x1 ;  /* 0x000000040000795c */ /* 0x000fea0000300000 */
[----:B------:R-:W-:-:S04]  /*a650*/  HFMA2 R3, -RZ, RZ, 0, 0 ;  /* 0x00000000ff037431 */ /* 0x000fc800000001ff */
[----:B------:R-:W-:Y:S05]  /*a660*/  RET.REL.NODEC R2 `(_ZN7cutlass13device_kernelINS_4gemm6kernel13GemmUniversalIN4cute5tupleIJiiiiEEENS1_10collective13CollectiveMmaINS1_35MainloopSm100TmaUmmaWarpSpecializedILi4ELi2ELi4ENS5_IJNS4_1CILi2EEENSA_ILi1EEESC_EEEEENS5_IJNSA_ILi128EEENSA_ILi256EEENSA_ILi64EEEEEENS_12float_e4m3_tENS5_IJlSC_lEEESJ_SK_NS4_8TiledMMAINS4_8MMA_AtomIJNS4_10MMA_TraitsINS4_25SM100_MMA_F8F6F4_2x1SM_SSEJSJ_SJ_fSF_SG_NS4_17integral_constantINS4_4UMMA5MajorELSR_0EEESS_NSP_INSQ_7ScaleInELST_0EEESU_EEEEEENS4_6LayoutINS5_IJSC_SC_SC_EEENS5_IJNSA_ILi0EEESZ_SZ_EEEEENS5_IJNS4_10UnderscoreES12_S12_EEEEENS4_18SM100_TMA_2SM_LOADENS4_14ComposedLayoutINS4_7SwizzleILi2ELi4ELi3EEENS4_18smem_ptr_flag_bitsILi8EEENSX_INS5_IJNSA_ILi8EEESH_EEENS5_IJSH_SC_EEEEEEEvNS4_8identityES15_S1F_vS1G_EENS_8epilogue10collective18CollectiveEpilogueINS1I_23Sm100TmaWarpSpecializedILi4ELi2ELi32ELb0ELb0EEEJNS5_IJSH_SG_SH_EEENS5_IJNSX_ISH_SC_EENSX_INS5_IJNSA_ILi32EEESB_EEENS5_IJSC_SF_EEEEEEEESJ_SK_SJ_SK_NS1I_6fusion15FusionCallbacksIS1M_NS1U_17LinearCombinationISJ_fSJ_fLNS_15FloatRoundStyleE2EEES1N_S1T_JEEENS4_5SM1004TMEM4LOAD26SM100_TMEM_LOAD_32dp32b32xENS4_13SM90_TMA_LOADENS16_INS17_ILi1ELi4ELi3EEES1A_NSX_INS5_IJS1B_S1P_EEENS5_IJS1P_SC_EEEEEEENS4_39AutoVectorizingCopyWithAssumedAlignmentILi128EEENS4_14SM90_TMA_STOREES29_S2B_S2B_EEEvvEEEEvNT_6ParamsE) ;  /* 0xffffff5802647950 */ /* 0x000fea0003c3ffff */
.L_x_190:
[----:B------:R-:W-:-:S00]  /*a670*/  BRA `(.L_x_190) ;  /* 0xfffffffc00fc7947 */ /* 0x000fc0000383ffff */
[----:B------:R-:W-:-:S00]  /*a680*/  NOP ;  /* 0x0000000000007918 */ /* 0x000fc00000000000 */
[----:B------:R-:W-:-:S00]  /*a690*/  NOP ;  /* 0x0000000000007918 */ /* 0x000fc00000000000 */
[----:B------:R-:W-:-:S00]  /*a6a0*/  NOP ;  /* 0x0000000000007918 */ /* 0x000fc00000000000 */
[----:B------:R-:W-:-:S00]  /*a6b0*/  NOP ;  /* 0x0000000000007918 */ /* 0x000fc00000000000 */
[----:B------:R-:W-:-:S00]  /*a6c0*/  NOP ;  /* 0x0000000000007918 */ /* 0x000fc00000000000 */
[----:B------:R-:W-:-:S00]  /*a6d0*/  NOP ;  /* 0x0000000000007918 */ /* 0x000fc00000000000 */
[----:B------:R-:W-:-:S00]  /*a6e0*/  NOP ;  /* 0x0000000000007918 */ /* 0x000fc00000000000 */
[----:B------:R-:W-:-:S00]  /*a6f0*/  NOP ;  /* 0x0000000000007918 */ /* 0x000fc00000000000 */
.L_x_191:


//--------------------- .nv.global.init           --------------------------
	.section	.nv.global.init,"aw",@progbits
.nv.global.init:
	.type		$str$27,@object
	.size		$str$27,($str$28 - $str$27)
$str$27:
        /*0000*/ 	.byte	0x28, 0x61, 0x64, 0x64, 0x72, 0x65, 0x73, 0x73, 0x20, 0x26, 0x20, 0x6d, 0x61, 0x73, 0x6b, 0x29
        /*0010*/ 	.byte	0x20, 0x3d, 0x3d, 0x20, 0x30, 0x00
	.type		$str$28,@object
	.size		$str$28,($str$26 - $str$28)
$str$28:
        /*0016*/ 	.byte	0x2f, 0x74, 0x6d, 0x70, 0x2f, 0x63, 0x75, 0x74, 0x6c, 0x61, 0x73, 0x73, 0x5f, 0x73, 0x77, 0x65
        /*0026*/ 	.byte	0x65, 0x70, 0x5f, 0x73, 0x72, 0x63, 0x2f, 0x69, 0x6e, 0x63, 0x6c, 0x75, 0x64, 0x65, 0x2f, 0x63
        /*0036*/ 	.byte	0x75, 0x74, 0x65, 0x2f, 0x70, 0x6f, 0x69, 0x6e, 0x74, 0x65, 0x72, 0x5f, 0x66, 0x6c, 0x61, 0x67
        /*0046*/ 	.byte	0x67, 0x65, 0x64, 0x2e, 0x68, 0x70, 0x70, 0x00
	.type		$str$26,@object
	.size		$str$26,($str$25 - $str$26)
$str$26:
        /*004e*/ 	.byte	0x2f, 0x74, 0x6d, 0x70, 0x2f, 0x63, 0x75, 0x74, 0x6c, 0x61, 0x73, 0x73, 0x5f, 0x73, 0x77, 0x65
        /*005e*/ 	.byte	0x65, 0x70, 0x5f, 0x73, 0x72, 0x63, 0x2f, 0x69, 0x6e, 0x63, 0x6c, 0x75, 0x64, 0x65, 0x2f, 0x63
        /*006e*/ 	.byte	0x75, 0x74, 0x65, 0x2f, 0x61, 0x74, 0x6f, 0x6d, 0x2f, 0x63, 0x6f, 0x70, 0x79, 0x5f, 0x74, 0x72
        /*007e*/ 	.byte	0x61, 0x69, 0x74, 0x73, 0x5f, 0x73, 0x6d, 0x31, 0x30, 0x30, 0x2e, 0x68, 0x70, 0x70, 0x00
	.type		$str$25,@object
	.size		$str$25,(__unnamed_1 - $str$25)
$str$25:
        /*008d*/ 	.byte	0x28, 0x28, 0x75, 0x69, 0x6e, 0x74, 0x33, 0x32, 0x5f, 0x74, 0x28, 0x74, 0x68, 0x72, 0x65, 0x61
        /*009d*/ 	.byte	0x64, 0x49, 0x64, 0x78, 0x2e, 0x78, 0x29, 0x20, 0x2f, 0x20, 0x33, 0x32, 0x29, 0x20, 0x25, 0x20
        /*00ad*/ 	.byte	0x34, 0x29, 0x20, 0x3d, 0x3d, 0x20, 0x28, 0x28, 0x28, 0x74, 0x6d, 0x65, 0x6d, 0x5f, 0x61, 0x64
        /*00bd*/ 	.byte	0x64, 0x72, 0x20, 0x3e, 0x3e, 0x20, 0x31, 0x36, 0x29, 0x20, 0x2f, 0x20, 0x33, 0x32, 0x29, 0x20
        /*00cd*/ 	.byte	0x25, 0x20, 0x34, 0x29, 0x00
	.type		__unnamed_1,@object
	.size		__unnamed_1,(__unnamed_2 - __unnamed_1)
__unnamed_1:
        /*00d2*/ 	.byte	0x61, 0x75, 0x74, 0x6f, 0x20, 0x63, 0x75, 0x74, 0x65, 0x3a, 0x3a, 0x61, 0x73, 0x5f, 0x70, 0x6f
        /* <DEDUP_REMOVED lines=24> */
        /*0262*/ 	.byte	0x3a, 0x3a, 0x43, 0x3c, 0x34, 0x30, 0x39, 0x36, 0x3e, 0x3e, 0x3e, 0x3e, 0x5d, 0x00
	.type		__unnamed_2,@object
	.size		__unnamed_2,(__unnamed_3 - __unnamed_2)
__unnamed_2:
        /* <DEDUP_REMOVED lines=26> */
	.type		__unnamed_3,@object
	.size		__unnamed_3,(.L_3 - __unnamed_3)
__unnamed_3:
        /* <DEDUP_REMOVED lines=40> */
        /*068e*/ 	.byte	0x74, 0x65, 0x3a, 0x3a, 0x43, 0x3c, 0x30, 0x3e, 0x3e, 0x3e, 0x3e, 0x5d, 0x00
.L_3:


//--------------------- .nv.shared._ZN7cutlass13device_kernelINS_4gemm6kernel13GemmUniversalIN4cute5tupleIJiiiiEEENS1_10collective13CollectiveMmaINS1_35MainloopSm100TmaUmmaWarpSpecializedILi4ELi2ELi4ENS5_IJNS4_1CILi2EEENSA_ILi1EEESC_EEEEENS5_IJNSA_ILi128EEENSA_ILi256EEENSA_ILi64EEEEEENS_12float_e4m3_tENS5_IJlSC_lEEESJ_SK_NS4_8TiledMMAINS4_8MMA_AtomIJNS4_10MMA_TraitsINS4_25SM100_MMA_F8F6F4_2x1SM_SSEJSJ_SJ_fSF_SG_NS4_17integral_constantINS4_4UMMA5MajorELSR_0EEESS_NSP_INSQ_7ScaleInELST_0EEESU_EEEEEENS4_6LayoutINS5_IJSC_SC_SC_EEENS5_IJNSA_ILi0EEESZ_SZ_EEEEENS5_IJNS4_10UnderscoreES12_S12_EEEEENS4_18SM100_TMA_2SM_LOADENS4_14ComposedLayoutINS4_7SwizzleILi2ELi4ELi3EEENS4_18smem_ptr_flag_bitsILi8EEENSX_INS5_IJNSA_ILi8EEESH_EEENS5_IJSH_SC_EEEEEEEvNS4_8identityES15_S1F_vS1G_EENS_8epilogue10collective18CollectiveEpilogueINS1I_23Sm100TmaWarpSpecializedILi4ELi2ELi32ELb0ELb0EEEJNS5_IJSH_SG_SH_EEENS5_IJNSX_ISH_SC_EENSX_INS5_IJNSA_ILi32EEESB_EEENS5_IJSC_SF_EEEEEEEESJ_SK_SJ_SK_NS1I_6fusion15FusionCallbacksIS1M_NS1U_17LinearCombinationISJ_fSJ_fLNS_15FloatRoundStyleE2EEES1N_S1T_JEEENS4_5SM1004TMEM4LOAD26SM100_TMEM_LOAD_32dp32b32xENS4_13SM90_TMA_LOADENS16_INS17_ILi1ELi4ELi3EEES1A_NSX_INS5_IJS1B_S1P_EEENS5_IJS1P_SC_EEEEEEENS4_39AutoVectorizingCopyWithAssumedAlignmentILi128EEENS4_14SM90_TMA_STOREES29_S2B_S2B_EEEvvEEEEvNT_6ParamsE --------------------------
	.section	.nv.shared._ZN7cutlass13device_kernelINS_4gemm6kernel13GemmUniversalIN4cute5tupleIJiiiiEEENS1_10collective13CollectiveMmaINS1_35MainloopSm100TmaUmmaWarpSpecializedILi4ELi2ELi4ENS5_IJNS4_1CILi2EEENSA_ILi1EEESC_EEEEENS5_IJNSA_ILi128EEENSA_ILi256EEENSA_ILi64EEEEEENS_12float_e4m3_tENS5_IJlSC_lEEESJ_SK_NS4_8TiledMMAINS4_8MMA_AtomIJNS4_10MMA_TraitsINS4_25SM100_MMA_F8F6F4_2x1SM_SSEJSJ_SJ_fSF_SG_NS4_17integral_constantINS4_4UMMA5MajorELSR_0EEESS_NSP_INSQ_7ScaleInELST_0EEESU_EEEEEENS4_6LayoutINS5_IJSC_SC_SC_EEENS5_IJNSA_ILi0EEESZ_SZ_EEEEENS5_IJNS4_10UnderscoreES12_S12_EEEEENS4_18SM100_TMA_2SM_LOADENS4_14ComposedLayoutINS4_7SwizzleILi2ELi4ELi3EEENS4_18smem_ptr_flag_bitsILi8EEENSX_INS5_IJNSA_ILi8EEESH_EEENS5_IJSH_SC_EEEEEEEvNS4_8identityES15_S1F_vS1G_EENS_8epilogue10collective18CollectiveEpilogueINS1I_23Sm100TmaWarpSpecializedILi4ELi2ELi32ELb0ELb0EEEJNS5_IJSH_SG_SH_EEENS5_IJNSX_ISH_SC_EENSX_INS5_IJNSA_ILi32EEESB_EEENS5_IJSC_SF_EEEEEEEESJ_SK_SJ_SK_NS1I_6fusion15FusionCallbacksIS1M_NS1U_17LinearCombinationISJ_fSJ_fLNS_15FloatRoundStyleE2EEES1N_S1T_JEEENS4_5SM1004TMEM4LOAD26SM100_TMEM_LOAD_32dp32b32xENS4_13SM90_TMA_LOADENS16_INS17_ILi1ELi4ELi3EEES1A_NSX_INS5_IJS1B_S1P_EEENS5_IJS1P_SC_EEEEEEENS4_39AutoVectorizingCopyWithAssumedAlignmentILi128EEENS4_14SM90_TMA_STOREES29_S2B_S2B_EEEvvEEEEvNT_6ParamsE,"aw",@nobits
	.sectionflags	@""
	.align	16
	.zero		1024


//--------------------- .nv.shared.reserved.0     --------------------------
	.section	.nv.shared.reserved.0,"aw",@nobits
	.weak		__nv_reservedSMEM_offset_0_alias
	.size		__nv_reservedSMEM_offset_0_alias, 0, 64
	.other		__nv_reservedSMEM_offset_0_alias,@"STO_CUDA_RESERVED_SHARED STV_DEFAULT"
__nv_reservedSMEM_offset_0_alias:
	.zero		0
.nv.shared.reserved.0:
	.zero		64
	.weak		__nv_reservedSMEM_tcgen05_partition
	.type		__nv_reservedSMEM_tcgen05_partition,@object
	.size		__nv_reservedSMEM_tcgen05_partition,(.L_0 - __nv_reservedSMEM_tcgen05_partition)
__nv_reservedSMEM_tcgen05_partition:
	.zero		32
.L_0:


//--------------------- .nv.global                --------------------------
	.section	.nv.global,"aw",@nobits
.nv.global:
	.type		_ZN39_INTERNAL_a7c3caf1_4_k_cu_e2e5ec6a_87684cute1_E,@object
	.size		_ZN39_INTERNAL_a7c3caf1_4_k_cu_e2e5ec6a_87684cute1_E,(_ZN39_INTERNAL_a7c3caf1_4_k_cu_e2e5ec6a_87684cuda3std3__45__cpo6cbeginE - _ZN39_INTERNAL_a7c3caf1_4_k_cu_e2e5ec6a_87684cute1_E)
_ZN39_INTERNAL_a7c3caf1_4_k_cu_e2e5ec6a_87684cute1_E:
	.zero		1
	.type		_ZN39_INTERNAL_a7c3caf1_4_k_cu_e2e5ec6a_87684cuda3std3__45__cpo6cbeginE,@object
	.size		_ZN39_INTERNAL_a7c3caf1_4_k_cu_e2e5ec6a_87684cuda3std3__45__cpo6cbeginE,(_ZN39_INTERNAL_a7c3caf1_4_k_cu_e2e5ec6a_87684cuda3std3__48in_placeE - _ZN39_INTERNAL_a7c3caf1_4_k_cu_e2e5ec6a_87684cuda3std3__45__cpo6cbeginE)
_ZN39_INTERNAL_a7c3caf1_4_k_cu_e2e5ec6a_87684cuda3std3__45__cpo6cbeginE:
	.zero		1
	.type		_ZN39_INTERNAL_a7c3caf1_4_k_cu_e2e5ec6a_87684cuda3std3__48in_placeE,@object
	.size		_ZN39_INTERNAL_a7c3caf1_4_k_cu_e2e5ec6a_87684cuda3std3__48in_placeE,(_ZN39_INTERNAL_a7c3caf1_4_k_cu_e2e5ec6a_87684cuda3std6ranges3__45__cpo9iter_moveE - _ZN39_INTERNAL_a7c3caf1_4_k_cu_e2e5ec6a_87684cuda3std3__48in_placeE)
_ZN39_INTERNAL_a7c3caf1_4_k_cu_e2e5ec6a_87684cuda3std3__48in_placeE:
	.zero		1
	.type		_ZN39_INTERNAL_a7c3caf1_4_k_cu_e2e5ec6a_87684cuda3std6ranges3__45__cpo9iter_moveE,@object
	.size		_ZN39_INTERNAL_a7c3caf1_4_k_cu_e2e5ec6a_87684cuda3std6ranges3__45__cpo9iter_moveE,(_ZN39_INTERNAL_a7c3caf1_4_k_cu_e2e5ec6a_87684cuda3std3__45__cpo5beginE - _ZN39_INTERNAL_a7c3caf1_4_k_cu_e2e5ec6a_87684cuda3std6ranges3__45__cpo9iter_moveE)
_ZN39_INTERNAL_a7c3caf1_4_k_cu_e2e5ec6a_87684cuda3std6ranges3__45__cpo9iter_moveE:
	.zero		1
	.type		_ZN39_INTERNAL_a7c3caf1_4_k_cu_e2e5ec6a_87684cuda3std3__45__cpo5beginE,@object
	.size		_ZN39_INTERNAL_a7c3caf1_4_k_cu_e2e5ec6a_87684cuda3std3__45__cpo5beginE,(_ZN39_INTERNAL_a7c3caf1_4_k_cu_e2e5ec6a_87684cuda3std3__441_GLOBAL__N__a7c3caf1_4_k_cu_e2e5ec6a_87686ignoreE - _ZN39_INTERNAL_a7c3caf1_4_k_cu_e2e5ec6a_87684cuda3std3__45__cpo5beginE)
_ZN39_INTERNAL_a7c3caf1_4_k_cu_e2e5ec6a_87684cuda3std3__45__cpo5beginE:
	.zero		1
	.type		_ZN39_INTERNAL_a7c3caf1_4_k_cu_e2e5ec6a_87684cuda3std3__441_GLOBAL__N__a7c3caf1_4_k_cu_e2e5ec6a_87686ignoreE,@object
	.size		_ZN39_INTERNAL_a7c3caf1_4_k_cu_e2e5ec6a_87684cuda3std3__441_GLOBAL__N__a7c3caf1_4_k_cu_e2e5ec6a_87686ignoreE,(_ZN39_INTERNAL_a7c3caf1_4_k_cu_e2e5ec6a_87684cute7productE - _ZN39_INTERNAL_a7c3caf1_4_k_cu_e2e5ec6a_87684cuda3std3__441_GLOBAL__N__a7c3caf1_4_k_cu_e2e5ec6a_87686ignoreE)
_ZN39_INTERNAL_a7c3caf1_4_k_cu_e2e5ec6a_87684cuda3std3__441_GLOBAL__N__a7c3caf1_4_k_cu_e2e5ec6a_87686ignoreE:
	.zero		1
	.type		_ZN39_INTERNAL_a7c3caf1_4_k_cu_e2e5ec6a_87684cute7productE,@object
	.size		_ZN39_INTERNAL_a7c3caf1_4_k_cu_e2e5ec6a_87684cute7productE,(_ZN39_INTERNAL_a7c3caf1_4_k_cu_e2e5ec6a_87684cuda3std3__45__cpo3endE - _ZN39_INTERNAL_a7c3caf1_4_k_cu_e2e5ec6a_87684cute7productE)
_ZN39_INTERNAL_a7c3caf1_4_k_cu_e2e5ec6a_87684cute7productE:
	.zero		1
	.type		_ZN39_INTERNAL_a7c3caf1_4_k_cu_e2e5ec6a_87684cuda3std3__45__cpo3endE,@object
	.size		_ZN39_INTERNAL_a7c3caf1_4_k_cu_e2e5ec6a_87684cuda3std3__45__cpo3endE,(_ZN39_INTERNAL_a7c3caf1_4_k_cu_e2e5ec6a_87684cuda3std3__419piecewise_constructE - _ZN39_INTERNAL_a7c3caf1_4_k_cu_e2e5ec6a_87684cuda3std3__45__cpo3endE)
_ZN39_INTERNAL_a7c3caf1_4_k_cu_e2e5ec6a_87684cuda3std3__45__cpo3endE:
	.zero		1
	.type		_ZN39_INTERNAL_a7c3caf1_4_k_cu_e2e5ec6a_87684cuda3std3__419piecewise_constructE,@object
	.size		_ZN39_INTERNAL_a7c3caf1_4_k_cu_e2e5ec6a_87684cuda3std3__419piecewise_constructE,(_ZN39_INTERNAL_a7c3caf1_4_k_cu_e2e5ec6a_87684cuda3std3__45__cpo4cendE - _ZN39_INTERNAL_a7c3caf1_4_k_cu_e2e5ec6a_87684cuda3std3__419piecewise_constructE)
_ZN39_INTERNAL_a7c3caf1_4_k_cu_e2e5ec6a_87684cuda3std3__419piecewise_constructE:
	.zero		1
	.type		_ZN39_INTERNAL_a7c3caf1_4_k_cu_e2e5ec6a_87684cuda3std3__45__cpo4cendE,@object
	.size		_ZN39_INTERNAL_a7c3caf1_4_k_cu_e2e5ec6a_87684cuda3std3__45__cpo4cendE,(_ZN39_INTERNAL_a7c3caf1_4_k_cu_e2e5ec6a_87684cuda3std6ranges3__45__cpo4swapE - _ZN39_INTERNAL_a7c3caf1_4_k_cu_e2e5ec6a_87684cuda3std3__45__cpo4cendE)
_ZN39_INTERNAL_a7c3caf1_4_k_cu_e2e5ec6a_87684cuda3std3__45__cpo4cendE:
	.zero		1
	.type		_ZN39_INTERNAL_a7c3caf1_4_k_cu_e2e5ec6a_87684cuda3std6ranges3__45__cpo4swapE,@object
	.size		_ZN39_INTERNAL_a7c3caf1_4_k_cu_e2e5ec6a_87684cuda3std6ranges3__45__cpo4swapE,(.L_11 - _ZN39_INTERNAL_a7c3caf1_4_k_cu_e2e5ec6a_87684cuda3std6ranges3__45__cpo4swapE)
_ZN39_INTERNAL_a7c3caf1_4_k_cu_e2e5ec6a_87684cuda3std6ranges3__45__cpo4swapE:
	.zero		1
.L_11:


//--------------------- .nv.constant0._ZN7cutlass13device_kernelINS_4gemm6kernel13GemmUniversalIN4cute5tupleIJiiiiEEENS1_10collective13CollectiveMmaINS1_35MainloopSm100TmaUmmaWarpSpecializedILi4ELi2ELi4ENS5_IJNS4_1CILi2EEENSA_ILi1EEESC_EEEEENS5_IJNSA_ILi128EEENSA_ILi256EEENSA_ILi64EEEEEENS_12float_e4m3_tENS5_IJlSC_lEEESJ_SK_NS4_8TiledMMAINS4_8MMA_AtomIJNS4_10MMA_TraitsINS4_25SM100_MMA_F8F6F4_2x1SM_SSEJSJ_SJ_fSF_SG_NS4_17integral_constantINS4_4UMMA5MajorELSR_0EEESS_NSP_INSQ_7ScaleInELST_0EEESU_EEEEEENS4_6LayoutINS5_IJSC_SC_SC_EEENS5_IJNSA_ILi0EEESZ_SZ_EEEEENS5_IJNS4_10UnderscoreES12_S12_EEEEENS4_18SM100_TMA_2SM_LOADENS4_14ComposedLayoutINS4_7SwizzleILi2ELi4ELi3EEENS4_18smem_ptr_flag_bitsILi8EEENSX_INS5_IJNSA_ILi8EEESH_EEENS5_IJSH_SC_EEEEEEEvNS4_8identityES15_S1F_vS1G_EENS_8epilogue10collective18CollectiveEpilogueINS1I_23Sm100TmaWarpSpecializedILi4ELi2ELi32ELb0ELb0EEEJNS5_IJSH_SG_SH_EEENS5_IJNSX_ISH_SC_EENSX_INS5_IJNSA_ILi32EEESB_EEENS5_IJSC_SF_EEEEEEEESJ_SK_SJ_SK_NS1I_6fusion15FusionCallbacksIS1M_NS1U_17LinearCombinationISJ_fSJ_fLNS_15FloatRoundStyleE2EEES1N_S1T_JEEENS4_5SM1004TMEM4LOAD26SM100_TMEM_LOAD_32dp32b32xENS4_13SM90_TMA_LOADENS16_INS17_ILi1ELi4ELi3EEES1A_NSX_INS5_IJS1B_S1P_EEENS5_IJS1P_SC_EEEEEEENS4_39AutoVectorizingCopyWithAssumedAlignmentILi128EEENS4_14SM90_TMA_STOREES29_S2B_S2B_EEEvvEEEEvNT_6ParamsE --------------------------
	.section	.nv.constant0._ZN7cutlass13device_kernelINS_4gemm6kernel13GemmUniversalIN4cute5tupleIJiiiiEEENS1_10collective13CollectiveMmaINS1_35MainloopSm100TmaUmmaWarpSpecializedILi4ELi2ELi4ENS5_IJNS4_1CILi2EEENSA_ILi1EEESC_EEEEENS5_IJNSA_ILi128EEENSA_ILi256EEENSA_ILi64EEEEEENS_12float_e4m3_tENS5_IJlSC_lEEESJ_SK_NS4_8TiledMMAINS4_8MMA_AtomIJNS4_10MMA_TraitsINS4_25SM100_MMA_F8F6F4_2x1SM_SSEJSJ_SJ_fSF_SG_NS4_17integral_constantINS4_4UMMA5MajorELSR_0EEESS_NSP_INSQ_7ScaleInELST_0EEESU_EEEEEENS4_6LayoutINS5_IJSC_SC_SC_EEENS5_IJNSA_ILi0EEESZ_SZ_EEEEENS5_IJNS4_10UnderscoreES12_S12_EEEEENS4_18SM100_TMA_2SM_LOADENS4_14ComposedLayoutINS4_7SwizzleILi2ELi4ELi3EEENS4_18smem_ptr_flag_bitsILi8EEENSX_INS5_IJNSA_ILi8EEESH_EEENS5_IJSH_SC_EEEEEEEvNS4_8identityES15_S1F_vS1G_EENS_8epilogue10collective18CollectiveEpilogueINS1I_23Sm100TmaWarpSpecializedILi4ELi2ELi32ELb0ELb0EEEJNS5_IJSH_SG_SH_EEENS5_IJNSX_ISH_SC_EENSX_INS5_IJNSA_ILi32EEESB_EEENS5_IJSC_SF_EEEEEEEESJ_SK_SJ_SK_NS1I_6fusion15FusionCallbacksIS1M_NS1U_17LinearCombinationISJ_fSJ_fLNS_15FloatRoundStyleE2EEES1N_S1T_JEEENS4_5SM1004TMEM4LOAD26SM100_TMEM_LOAD_32dp32b32xENS4_13SM90_TMA_LOADENS16_INS17_ILi1ELi4ELi3EEES1A_NSX_INS5_IJS1B_S1P_EEENS5_IJS1P_SC_EEEEEEENS4_39AutoVectorizingCopyWithAssumedAlignmentILi128EEENS4_14SM90_TMA_STOREES29_S2B_S2B_EEEvvEEEEvNT_6ParamsE,"a",@progbits
	.sectionflags	@""
	.align	4
.nv.constant0._ZN7cutlass13device_kernelINS_4gemm6kernel13GemmUniversalIN4cute5tupleIJiiiiEEENS1_10collective13CollectiveMmaINS1_35MainloopSm100TmaUmmaWarpSpecializedILi4ELi2ELi4ENS5_IJNS4_1CILi2EEENSA_ILi1EEESC_EEEEENS5_IJNSA_ILi128EEENSA_ILi256EEENSA_ILi64EEEEEENS_12float_e4m3_tENS5_IJlSC_lEEESJ_SK_NS4_8TiledMMAINS4_8MMA_AtomIJNS4_10MMA_TraitsINS4_25SM100_MMA_F8F6F4_2x1SM_SSEJSJ_SJ_fSF_SG_NS4_17integral_constantINS4_4UMMA5MajorELSR_0EEESS_NSP_INSQ_7ScaleInELST_0EEESU_EEEEEENS4_6LayoutINS5_IJSC_SC_SC_EEENS5_IJNSA_ILi0EEESZ_SZ_EEEEENS5_IJNS4_10UnderscoreES12_S12_EEEEENS4_18SM100_TMA_2SM_LOADENS4_14ComposedLayoutINS4_7SwizzleILi2ELi4ELi3EEENS4_18smem_ptr_flag_bitsILi8EEENSX_INS5_IJNSA_ILi8EEESH_EEENS5_IJSH_SC_EEEEEEEvNS4_8identityES15_S1F_vS1G_EENS_8epilogue10collective18CollectiveEpilogueINS1I_23Sm100TmaWarpSpecializedILi4ELi2ELi32ELb0ELb0EEEJNS5_IJSH_SG_SH_EEENS5_IJNSX_ISH_SC_EENSX_INS5_IJNSA_ILi32EEESB_EEENS5_IJSC_SF_EEEEEEEESJ_SK_SJ_SK_NS1I_6fusion15FusionCallbacksIS1M_NS1U_17LinearCombinationISJ_fSJ_fLNS_15FloatRoundStyleE2EEES1N_S1T_JEEENS4_5SM1004TMEM4LOAD26SM100_TMEM_LOAD_32dp32b32xENS4_13SM90_TMA_LOADENS16_INS17_ILi1ELi4ELi3EEES1A_NSX_INS5_IJS1B_S1P_EEENS5_IJS1P_SC_EEEEEEENS4_39AutoVectorizingCopyWithAssumedAlignmentILi128EEENS4_14SM90_TMA_STOREES29_S2B_S2B_EEEvvEEEEvNT_6ParamsE:
	.zero		2944


//--------------------- SYMBOLS --------------------------

	.type		.nv.reservedSmem.offset0,@object
	.size		.nv.reservedSmem.offset0,0x4
	.type		.nv.reservedSmem.cap,@object
	.size		.nv.reservedSmem.cap,0x4
	.type		__assertfail,@function
